//
// Generated by NVIDIA NVVM Compiler
//
// Compiler Build ID: CL-36424714
// Cuda compilation tools, release 13.0, V13.0.88
// Based on NVVM 20.0.0
//

.version 9.0
.target sm_100
.address_size 64

	// .globl	_Z12matMulKernelPKfS0_Pfiii
// _ZZ12matMulKernelPKfS0_PfiiiE5tileA has been demoted
// _ZZ12matMulKernelPKfS0_PfiiiE5tileB has been demoted

.visible .entry _Z12matMulKernelPKfS0_Pfiii(
	.param .u64 .ptr .align 1 _Z12matMulKernelPKfS0_Pfiii_param_0,
	.param .u64 .ptr .align 1 _Z12matMulKernelPKfS0_Pfiii_param_1,
	.param .u64 .ptr .align 1 _Z12matMulKernelPKfS0_Pfiii_param_2,
	.param .u32 _Z12matMulKernelPKfS0_Pfiii_param_3,
	.param .u32 _Z12matMulKernelPKfS0_Pfiii_param_4,
	.param .u32 _Z12matMulKernelPKfS0_Pfiii_param_5
)
{
	.reg .pred 	%p<8>;
	.reg .b32 	%r<105>;
	.reg .b32 	%f<368>;
	.reg .b64 	%rd<48>;
	// demoted variable
	.shared .align 4 .b8 _ZZ12matMulKernelPKfS0_PfiiiE5tileA[1024];
	// demoted variable
	.shared .align 4 .b8 _ZZ12matMulKernelPKfS0_PfiiiE5tileB[1024];
	ld.param.u32 	%r34, [_Z12matMulKernelPKfS0_Pfiii_param_5];
	mov.u32 	%r35, %ctaid.y;
	shl.b32 	%r36, %r35, 4;
	mov.u32 	%r1, %tid.y;
	add.s32 	%r2, %r36, %r1;
	mov.u32 	%r37, %ctaid.x;
	shl.b32 	%r3, %r37, 4;
	mov.u32 	%r4, %tid.x;
	add.s32 	%r5, %r3, %r4;
	shr.s32 	%r38, %r34, 31;
	shr.u32 	%r39, %r38, 28;
	add.s32 	%r40, %r34, %r39;
	shr.s32 	%r6, %r40, 4;
	setp.lt.s32 	%p1, %r34, 16;
	mov.f32 	%f367, 0f00000000;
	@%p1 bra 	$L__BB0_9;
	mad.lo.s32 	%r7, %r34, %r2, %r4;
	shl.b32 	%r42, %r1, 6;
	mov.u32 	%r43, _ZZ12matMulKernelPKfS0_PfiiiE5tileA;
	add.s32 	%r8, %r43, %r42;
	mov.u32 	%r44, _ZZ12matMulKernelPKfS0_PfiiiE5tileB;
	add.s32 	%r45, %r44, %r42;
	shl.b32 	%r46, %r4, 2;
	add.s32 	%r9, %r45, %r46;
	add.s32 	%r47, %r6, -1;
	setp.lt.u32 	%p2, %r47, 3;
	mov.f32 	%f367, 0f00000000;
	mov.b32 	%r104, 0;
	@%p2 bra 	$L__BB0_4;
	ld.param.u32 	%r92, [_Z12matMulKernelPKfS0_Pfiii_param_4];
	and.b32  	%r104, %r6, 134217724;
	neg.s32 	%r102, %r104;
	add.s32 	%r101, %r7, 32;
	add.s32 	%r49, %r1, 48;
	mad.lo.s32 	%r50, %r92, %r49, %r4;
	add.s32 	%r100, %r50, %r3;
	add.s32 	%r51, %r1, 32;
	mad.lo.s32 	%r52, %r92, %r51, %r4;
	add.s32 	%r99, %r52, %r3;
	add.s32 	%r53, %r1, 16;
	mad.lo.s32 	%r54, %r92, %r53, %r4;
	add.s32 	%r98, %r54, %r3;
	mad.lo.s32 	%r55, %r1, %r92, %r4;
	add.s32 	%r97, %r55, %r3;
	mov.f32 	%f367, 0f00000000;
$L__BB0_3:
	.pragma "nounroll";
	ld.param.u32 	%r93, [_Z12matMulKernelPKfS0_Pfiii_param_4];
	ld.param.u64 	%rd44, [_Z12matMulKernelPKfS0_Pfiii_param_1];
	ld.param.u64 	%rd41, [_Z12matMulKernelPKfS0_Pfiii_param_0];
	add.s32 	%r56, %r101, -32;
	cvta.to.global.u64 	%rd4, %rd41;
	mul.wide.u32 	%rd5, %r56, 4;
	add.s64 	%rd6, %rd4, %rd5;
	ld.global.f32 	%f14, [%rd6];
	add.s32 	%r59, %r8, %r46;
	st.shared.f32 	[%r59], %f14;
	cvta.to.global.u64 	%rd7, %rd44;
	mul.wide.u32 	%rd8, %r97, 4;
	add.s64 	%rd9, %rd7, %rd8;
	ld.global.f32 	%f15, [%rd9];
	st.shared.f32 	[%r9], %f15;
	bar.sync 	0;
	ld.shared.f32 	%f16, [%r8];
	add.s32 	%r61, %r44, %r46;
	ld.shared.f32 	%f17, [%r61];
	fma.rn.f32 	%f18, %f16, %f17, %f367;
	ld.shared.f32 	%f19, [%r8+4];
	ld.shared.f32 	%f20, [%r61+64];
	fma.rn.f32 	%f21, %f19, %f20, %f18;
	ld.shared.f32 	%f22, [%r8+8];
	ld.shared.f32 	%f23, [%r61+128];
	fma.rn.f32 	%f24, %f22, %f23, %f21;
	ld.shared.f32 	%f25, [%r8+12];
	ld.shared.f32 	%f26, [%r61+192];
	fma.rn.f32 	%f27, %f25, %f26, %f24;
	ld.shared.f32 	%f28, [%r8+16];
	ld.shared.f32 	%f29, [%r61+256];
	fma.rn.f32 	%f30, %f28, %f29, %f27;
	ld.shared.f32 	%f31, [%r8+20];
	ld.shared.f32 	%f32, [%r61+320];
	fma.rn.f32 	%f33, %f31, %f32, %f30;
	ld.shared.f32 	%f34, [%r8+24];
	ld.shared.f32 	%f35, [%r61+384];
	fma.rn.f32 	%f36, %f34, %f35, %f33;
	ld.shared.f32 	%f37, [%r8+28];
	ld.shared.f32 	%f38, [%r61+448];
	fma.rn.f32 	%f39, %f37, %f38, %f36;
	ld.shared.f32 	%f40, [%r8+32];
	ld.shared.f32 	%f41, [%r61+512];
	fma.rn.f32 	%f42, %f40, %f41, %f39;
	ld.shared.f32 	%f43, [%r8+36];
	ld.shared.f32 	%f44, [%r61+576];
	fma.rn.f32 	%f45, %f43, %f44, %f42;
	ld.shared.f32 	%f46, [%r8+40];
	ld.shared.f32 	%f47, [%r61+640];
	fma.rn.f32 	%f48, %f46, %f47, %f45;
	ld.shared.f32 	%f49, [%r8+44];
	ld.shared.f32 	%f50, [%r61+704];
	fma.rn.f32 	%f51, %f49, %f50, %f48;
	ld.shared.f32 	%f52, [%r8+48];
	ld.shared.f32 	%f53, [%r61+768];
	fma.rn.f32 	%f54, %f52, %f53, %f51;
	ld.shared.f32 	%f55, [%r8+52];
	ld.shared.f32 	%f56, [%r61+832];
	fma.rn.f32 	%f57, %f55, %f56, %f54;
	ld.shared.f32 	%f58, [%r8+56];
	ld.shared.f32 	%f59, [%r61+896];
	fma.rn.f32 	%f60, %f58, %f59, %f57;
	ld.shared.f32 	%f61, [%r8+60];
	ld.shared.f32 	%f62, [%r61+960];
	fma.rn.f32 	%f63, %f61, %f62, %f60;
	bar.sync 	0;
	add.s32 	%r62, %r101, -16;
	mul.wide.u32 	%rd10, %r62, 4;
	add.s64 	%rd11, %rd4, %rd10;
	ld.global.f32 	%f64, [%rd11];
	st.shared.f32 	[%r59], %f64;
	mul.wide.u32 	%rd12, %r98, 4;
	add.s64 	%rd13, %rd7, %rd12;
	ld.global.f32 	%f65, [%rd13];
	st.shared.f32 	[%r9], %f65;
	bar.sync 	0;
	ld.shared.f32 	%f66, [%r8];
	ld.shared.f32 	%f67, [%r61];
	fma.rn.f32 	%f68, %f66, %f67, %f63;
	ld.shared.f32 	%f69, [%r8+4];
	ld.shared.f32 	%f70, [%r61+64];
	fma.rn.f32 	%f71, %f69, %f70, %f68;
	ld.shared.f32 	%f72, [%r8+8];
	ld.shared.f32 	%f73, [%r61+128];
	fma.rn.f32 	%f74, %f72, %f73, %f71;
	ld.shared.f32 	%f75, [%r8+12];
	ld.shared.f32 	%f76, [%r61+192];
	fma.rn.f32 	%f77, %f75, %f76, %f74;
	ld.shared.f32 	%f78, [%r8+16];
	ld.shared.f32 	%f79, [%r61+256];
	fma.rn.f32 	%f80, %f78, %f79, %f77;
	ld.shared.f32 	%f81, [%r8+20];
	ld.shared.f32 	%f82, [%r61+320];
	fma.rn.f32 	%f83, %f81, %f82, %f80;
	ld.shared.f32 	%f84, [%r8+24];
	ld.shared.f32 	%f85, [%r61+384];
	fma.rn.f32 	%f86, %f84, %f85, %f83;
	ld.shared.f32 	%f87, [%r8+28];
	ld.shared.f32 	%f88, [%r61+448];
	fma.rn.f32 	%f89, %f87, %f88, %f86;
	ld.shared.f32 	%f90, [%r8+32];
	ld.shared.f32 	%f91, [%r61+512];
	fma.rn.f32 	%f92, %f90, %f91, %f89;
	ld.shared.f32 	%f93, [%r8+36];
	ld.shared.f32 	%f94, [%r61+576];
	fma.rn.f32 	%f95, %f93, %f94, %f92;
	ld.shared.f32 	%f96, [%r8+40];
	ld.shared.f32 	%f97, [%r61+640];
	fma.rn.f32 	%f98, %f96, %f97, %f95;
	ld.shared.f32 	%f99, [%r8+44];
	ld.shared.f32 	%f100, [%r61+704];
	fma.rn.f32 	%f101, %f99, %f100, %f98;
	ld.shared.f32 	%f102, [%r8+48];
	ld.shared.f32 	%f103, [%r61+768];
	fma.rn.f32 	%f104, %f102, %f103, %f101;
	ld.shared.f32 	%f105, [%r8+52];
	ld.shared.f32 	%f106, [%r61+832];
	fma.rn.f32 	%f107, %f105, %f106, %f104;
	ld.shared.f32 	%f108, [%r8+56];
	ld.shared.f32 	%f109, [%r61+896];
	fma.rn.f32 	%f110, %f108, %f109, %f107;
	ld.shared.f32 	%f111, [%r8+60];
	ld.shared.f32 	%f112, [%r61+960];
	fma.rn.f32 	%f113, %f111, %f112, %f110;
	bar.sync 	0;
	add.s32 	%r63, %r101, 16;
	mul.wide.u32 	%rd14, %r101, 4;
	add.s64 	%rd15, %rd4, %rd14;
	ld.global.f32 	%f114, [%rd15];
	st.shared.f32 	[%r59], %f114;
	mul.wide.u32 	%rd16, %r99, 4;
	add.s64 	%rd17, %rd7, %rd16;
	ld.global.f32 	%f115, [%rd17];
	st.shared.f32 	[%r9], %f115;
	bar.sync 	0;
	ld.shared.f32 	%f116, [%r8];
	ld.shared.f32 	%f117, [%r61];
	fma.rn.f32 	%f118, %f116, %f117, %f113;
	ld.shared.f32 	%f119, [%r8+4];
	ld.shared.f32 	%f120, [%r61+64];
	fma.rn.f32 	%f121, %f119, %f120, %f118;
	ld.shared.f32 	%f122, [%r8+8];
	ld.shared.f32 	%f123, [%r61+128];
	fma.rn.f32 	%f124, %f122, %f123, %f121;
	ld.shared.f32 	%f125, [%r8+12];
	ld.shared.f32 	%f126, [%r61+192];
	fma.rn.f32 	%f127, %f125, %f126, %f124;
	ld.shared.f32 	%f128, [%r8+16];
	ld.shared.f32 	%f129, [%r61+256];
	fma.rn.f32 	%f130, %f128, %f129, %f127;
	ld.shared.f32 	%f131, [%r8+20];
	ld.shared.f32 	%f132, [%r61+320];
	fma.rn.f32 	%f133, %f131, %f132, %f130;
	ld.shared.f32 	%f134, [%r8+24];
	ld.shared.f32 	%f135, [%r61+384];
	fma.rn.f32 	%f136, %f134, %f135, %f133;
	ld.shared.f32 	%f137, [%r8+28];
	ld.shared.f32 	%f138, [%r61+448];
	fma.rn.f32 	%f139, %f137, %f138, %f136;
	ld.shared.f32 	%f140, [%r8+32];
	ld.shared.f32 	%f141, [%r61+512];
	fma.rn.f32 	%f142, %f140, %f141, %f139;
	ld.shared.f32 	%f143, [%r8+36];
	ld.shared.f32 	%f144, [%r61+576];
	fma.rn.f32 	%f145, %f143, %f144, %f142;
	ld.shared.f32 	%f146, [%r8+40];
	ld.shared.f32 	%f147, [%r61+640];
	fma.rn.f32 	%f148, %f146, %f147, %f145;
	ld.shared.f32 	%f149, [%r8+44];
	ld.shared.f32 	%f150, [%r61+704];
	fma.rn.f32 	%f151, %f149, %f150, %f148;
	ld.shared.f32 	%f152, [%r8+48];
	ld.shared.f32 	%f153, [%r61+768];
	fma.rn.f32 	%f154, %f152, %f153, %f151;
	ld.shared.f32 	%f155, [%r8+52];
	ld.shared.f32 	%f156, [%r61+832];
	fma.rn.f32 	%f157, %f155, %f156, %f154;
	ld.shared.f32 	%f158, [%r8+56];
	ld.shared.f32 	%f159, [%r61+896];
	fma.rn.f32 	%f160, %f158, %f159, %f157;
	ld.shared.f32 	%f161, [%r8+60];
	ld.shared.f32 	%f162, [%r61+960];
	fma.rn.f32 	%f163, %f161, %f162, %f160;
	bar.sync 	0;
	mul.wide.u32 	%rd18, %r63, 4;
	add.s64 	%rd19, %rd4, %rd18;
	ld.global.f32 	%f164, [%rd19];
	st.shared.f32 	[%r59], %f164;
	mul.wide.u32 	%rd20, %r100, 4;
	add.s64 	%rd21, %rd7, %rd20;
	ld.global.f32 	%f165, [%rd21];
	st.shared.f32 	[%r9], %f165;
	bar.sync 	0;
	ld.shared.f32 	%f166, [%r8];
	ld.shared.f32 	%f167, [%r61];
	fma.rn.f32 	%f168, %f166, %f167, %f163;
	ld.shared.f32 	%f169, [%r8+4];
	ld.shared.f32 	%f170, [%r61+64];
	fma.rn.f32 	%f171, %f169, %f170, %f168;
	ld.shared.f32 	%f172, [%r8+8];
	ld.shared.f32 	%f173, [%r61+128];
	fma.rn.f32 	%f174, %f172, %f173, %f171;
	ld.shared.f32 	%f175, [%r8+12];
	ld.shared.f32 	%f176, [%r61+192];
	fma.rn.f32 	%f177, %f175, %f176, %f174;
	ld.shared.f32 	%f178, [%r8+16];
	ld.shared.f32 	%f179, [%r61+256];
	fma.rn.f32 	%f180, %f178, %f179, %f177;
	ld.shared.f32 	%f181, [%r8+20];
	ld.shared.f32 	%f182, [%r61+320];
	fma.rn.f32 	%f183, %f181, %f182, %f180;
	ld.shared.f32 	%f184, [%r8+24];
	ld.shared.f32 	%f185, [%r61+384];
	fma.rn.f32 	%f186, %f184, %f185, %f183;
	ld.shared.f32 	%f187, [%r8+28];
	ld.shared.f32 	%f188, [%r61+448];
	fma.rn.f32 	%f189, %f187, %f188, %f186;
	ld.shared.f32 	%f190, [%r8+32];
	ld.shared.f32 	%f191, [%r61+512];
	fma.rn.f32 	%f192, %f190, %f191, %f189;
	ld.shared.f32 	%f193, [%r8+36];
	ld.shared.f32 	%f194, [%r61+576];
	fma.rn.f32 	%f195, %f193, %f194, %f192;
	ld.shared.f32 	%f196, [%r8+40];
	ld.shared.f32 	%f197, [%r61+640];
	fma.rn.f32 	%f198, %f196, %f197, %f195;
	ld.shared.f32 	%f199, [%r8+44];
	ld.shared.f32 	%f200, [%r61+704];
	fma.rn.f32 	%f201, %f199, %f200, %f198;
	ld.shared.f32 	%f202, [%r8+48];
	ld.shared.f32 	%f203, [%r61+768];
	fma.rn.f32 	%f204, %f202, %f203, %f201;
	ld.shared.f32 	%f205, [%r8+52];
	ld.shared.f32 	%f206, [%r61+832];
	fma.rn.f32 	%f207, %f205, %f206, %f204;
	ld.shared.f32 	%f208, [%r8+56];
	ld.shared.f32 	%f209, [%r61+896];
	fma.rn.f32 	%f210, %f208, %f209, %f207;
	ld.shared.f32 	%f211, [%r8+60];
	ld.shared.f32 	%f212, [%r61+960];
	fma.rn.f32 	%f367, %f211, %f212, %f210;
	bar.sync 	0;
	add.s32 	%r102, %r102, 4;
	add.s32 	%r101, %r101, 64;
	shl.b32 	%r64, %r93, 6;
	add.s32 	%r100, %r100, %r64;
	add.s32 	%r99, %r99, %r64;
	add.s32 	%r98, %r98, %r64;
	add.s32 	%r97, %r97, %r64;
	setp.ne.s32 	%p3, %r102, 0;
	@%p3 bra 	$L__BB0_3;
$L__BB0_4:
	and.b32  	%r30, %r6, 3;
	setp.eq.s32 	%p4, %r30, 0;
	@%p4 bra 	$L__BB0_9;
	setp.eq.s32 	%p5, %r30, 1;
	@%p5 bra 	$L__BB0_7;
	ld.param.u32 	%r94, [_Z12matMulKernelPKfS0_Pfiii_param_4];
	ld.param.u64 	%rd45, [_Z12matMulKernelPKfS0_Pfiii_param_1];
	ld.param.u64 	%rd42, [_Z12matMulKernelPKfS0_Pfiii_param_0];
	shl.b32 	%r65, %r104, 4;
	add.s32 	%r66, %r7, %r65;
	cvta.to.global.u64 	%rd22, %rd42;
	mul.wide.u32 	%rd23, %r66, 4;
	add.s64 	%rd24, %rd22, %rd23;
	ld.global.f32 	%f214, [%rd24];
	add.s32 	%r69, %r8, %r46;
	st.shared.f32 	[%r69], %f214;
	add.s32 	%r70, %r65, %r1;
	mad.lo.s32 	%r71, %r70, %r94, %r5;
	cvta.to.global.u64 	%rd25, %rd45;
	mul.wide.u32 	%rd26, %r71, 4;
	add.s64 	%rd27, %rd25, %rd26;
	ld.global.f32 	%f215, [%rd27];
	st.shared.f32 	[%r9], %f215;
	bar.sync 	0;
	ld.shared.f32 	%f216, [%r8];
	add.s32 	%r73, %r44, %r46;
	ld.shared.f32 	%f217, [%r73];
	fma.rn.f32 	%f218, %f216, %f217, %f367;
	ld.shared.f32 	%f219, [%r8+4];
	ld.shared.f32 	%f220, [%r73+64];
	fma.rn.f32 	%f221, %f219, %f220, %f218;
	ld.shared.f32 	%f222, [%r8+8];
	ld.shared.f32 	%f223, [%r73+128];
	fma.rn.f32 	%f224, %f222, %f223, %f221;
	ld.shared.f32 	%f225, [%r8+12];
	ld.shared.f32 	%f226, [%r73+192];
	fma.rn.f32 	%f227, %f225, %f226, %f224;
	ld.shared.f32 	%f228, [%r8+16];
	ld.shared.f32 	%f229, [%r73+256];
	fma.rn.f32 	%f230, %f228, %f229, %f227;
	ld.shared.f32 	%f231, [%r8+20];
	ld.shared.f32 	%f232, [%r73+320];
	fma.rn.f32 	%f233, %f231, %f232, %f230;
	ld.shared.f32 	%f234, [%r8+24];
	ld.shared.f32 	%f235, [%r73+384];
	fma.rn.f32 	%f236, %f234, %f235, %f233;
	ld.shared.f32 	%f237, [%r8+28];
	ld.shared.f32 	%f238, [%r73+448];
	fma.rn.f32 	%f239, %f237, %f238, %f236;
	ld.shared.f32 	%f240, [%r8+32];
	ld.shared.f32 	%f241, [%r73+512];
	fma.rn.f32 	%f242, %f240, %f241, %f239;
	ld.shared.f32 	%f243, [%r8+36];
	ld.shared.f32 	%f244, [%r73+576];
	fma.rn.f32 	%f245, %f243, %f244, %f242;
	ld.shared.f32 	%f246, [%r8+40];
	ld.shared.f32 	%f247, [%r73+640];
	fma.rn.f32 	%f248, %f246, %f247, %f245;
	ld.shared.f32 	%f249, [%r8+44];
	ld.shared.f32 	%f250, [%r73+704];
	fma.rn.f32 	%f251, %f249, %f250, %f248;
	ld.shared.f32 	%f252, [%r8+48];
	ld.shared.f32 	%f253, [%r73+768];
	fma.rn.f32 	%f254, %f252, %f253, %f251;
	ld.shared.f32 	%f255, [%r8+52];
	ld.shared.f32 	%f256, [%r73+832];
	fma.rn.f32 	%f257, %f255, %f256, %f254;
	ld.shared.f32 	%f258, [%r8+56];
	ld.shared.f32 	%f259, [%r73+896];
	fma.rn.f32 	%f260, %f258, %f259, %f257;
	ld.shared.f32 	%f261, [%r8+60];
	ld.shared.f32 	%f262, [%r73+960];
	fma.rn.f32 	%f263, %f261, %f262, %f260;
	bar.sync 	0;
	add.s32 	%r74, %r66, 16;
	mul.wide.u32 	%rd28, %r74, 4;
	add.s64 	%rd29, %rd22, %rd28;
	ld.global.f32 	%f264, [%rd29];
	st.shared.f32 	[%r69], %f264;
	add.s32 	%r75, %r70, 16;
	mad.lo.s32 	%r76, %r75, %r94, %r5;
	mul.wide.u32 	%rd30, %r76, 4;
	add.s64 	%rd31, %rd25, %rd30;
	ld.global.f32 	%f265, [%rd31];
	st.shared.f32 	[%r9], %f265;
	bar.sync 	0;
	ld.shared.f32 	%f266, [%r8];
	ld.shared.f32 	%f267, [%r73];
	fma.rn.f32 	%f268, %f266, %f267, %f263;
	ld.shared.f32 	%f269, [%r8+4];
	ld.shared.f32 	%f270, [%r73+64];
	fma.rn.f32 	%f271, %f269, %f270, %f268;
	ld.shared.f32 	%f272, [%r8+8];
	ld.shared.f32 	%f273, [%r73+128];
	fma.rn.f32 	%f274, %f272, %f273, %f271;
	ld.shared.f32 	%f275, [%r8+12];
	ld.shared.f32 	%f276, [%r73+192];
	fma.rn.f32 	%f277, %f275, %f276, %f274;
	ld.shared.f32 	%f278, [%r8+16];
	ld.shared.f32 	%f279, [%r73+256];
	fma.rn.f32 	%f280, %f278, %f279, %f277;
	ld.shared.f32 	%f281, [%r8+20];
	ld.shared.f32 	%f282, [%r73+320];
	fma.rn.f32 	%f283, %f281, %f282, %f280;
	ld.shared.f32 	%f284, [%r8+24];
	ld.shared.f32 	%f285, [%r73+384];
	fma.rn.f32 	%f286, %f284, %f285, %f283;
	ld.shared.f32 	%f287, [%r8+28];
	ld.shared.f32 	%f288, [%r73+448];
	fma.rn.f32 	%f289, %f287, %f288, %f286;
	ld.shared.f32 	%f290, [%r8+32];
	ld.shared.f32 	%f291, [%r73+512];
	fma.rn.f32 	%f292, %f290, %f291, %f289;
	ld.shared.f32 	%f293, [%r8+36];
	ld.shared.f32 	%f294, [%r73+576];
	fma.rn.f32 	%f295, %f293, %f294, %f292;
	ld.shared.f32 	%f296, [%r8+40];
	ld.shared.f32 	%f297, [%r73+640];
	fma.rn.f32 	%f298, %f296, %f297, %f295;
	ld.shared.f32 	%f299, [%r8+44];
	ld.shared.f32 	%f300, [%r73+704];
	fma.rn.f32 	%f301, %f299, %f300, %f298;
	ld.shared.f32 	%f302, [%r8+48];
	ld.shared.f32 	%f303, [%r73+768];
	fma.rn.f32 	%f304, %f302, %f303, %f301;
	ld.shared.f32 	%f305, [%r8+52];
	ld.shared.f32 	%f306, [%r73+832];
	fma.rn.f32 	%f307, %f305, %f306, %f304;
	ld.shared.f32 	%f308, [%r8+56];
	ld.shared.f32 	%f309, [%r73+896];
	fma.rn.f32 	%f310, %f308, %f309, %f307;
	ld.shared.f32 	%f311, [%r8+60];
	ld.shared.f32 	%f312, [%r73+960];
	fma.rn.f32 	%f367, %f311, %f312, %f310;
	bar.sync 	0;
	add.s32 	%r104, %r104, 2;
$L__BB0_7:
	and.b32  	%r77, %r6, 1;
	setp.eq.b32 	%p6, %r77, 1;
	not.pred 	%p7, %p6;
	@%p7 bra 	$L__BB0_9;
	ld.param.u32 	%r95, [_Z12matMulKernelPKfS0_Pfiii_param_4];
	ld.param.u64 	%rd46, [_Z12matMulKernelPKfS0_Pfiii_param_1];
	ld.param.u64 	%rd43, [_Z12matMulKernelPKfS0_Pfiii_param_0];
	shl.b32 	%r78, %r104, 4;
	add.s32 	%r79, %r7, %r78;
	cvta.to.global.u64 	%rd32, %rd43;
	mul.wide.u32 	%rd33, %r79, 4;
	add.s64 	%rd34, %rd32, %rd33;
	ld.global.f32 	%f313, [%rd34];
	add.s32 	%r82, %r8, %r46;
	st.shared.f32 	[%r82], %f313;
	add.s32 	%r83, %r78, %r1;
	mad.lo.s32 	%r84, %r83, %r95, %r5;
	cvta.to.global.u64 	%rd35, %rd46;
	mul.wide.u32 	%rd36, %r84, 4;
	add.s64 	%rd37, %rd35, %rd36;
	ld.global.f32 	%f314, [%rd37];
	st.shared.f32 	[%r9], %f314;
	bar.sync 	0;
	ld.shared.f32 	%f315, [%r8];
	add.s32 	%r86, %r44, %r46;
	ld.shared.f32 	%f316, [%r86];
	fma.rn.f32 	%f317, %f315, %f316, %f367;
	ld.shared.f32 	%f318, [%r8+4];
	ld.shared.f32 	%f319, [%r86+64];
	fma.rn.f32 	%f320, %f318, %f319, %f317;
	ld.shared.f32 	%f321, [%r8+8];
	ld.shared.f32 	%f322, [%r86+128];
	fma.rn.f32 	%f323, %f321, %f322, %f320;
	ld.shared.f32 	%f324, [%r8+12];
	ld.shared.f32 	%f325, [%r86+192];
	fma.rn.f32 	%f326, %f324, %f325, %f323;
	ld.shared.f32 	%f327, [%r8+16];
	ld.shared.f32 	%f328, [%r86+256];
	fma.rn.f32 	%f329, %f327, %f328, %f326;
	ld.shared.f32 	%f330, [%r8+20];
	ld.shared.f32 	%f331, [%r86+320];
	fma.rn.f32 	%f332, %f330, %f331, %f329;
	ld.shared.f32 	%f333, [%r8+24];
	ld.shared.f32 	%f334, [%r86+384];
	fma.rn.f32 	%f335, %f333, %f334, %f332;
	ld.shared.f32 	%f336, [%r8+28];
	ld.shared.f32 	%f337, [%r86+448];
	fma.rn.f32 	%f338, %f336, %f337, %f335;
	ld.shared.f32 	%f339, [%r8+32];
	ld.shared.f32 	%f340, [%r86+512];
	fma.rn.f32 	%f341, %f339, %f340, %f338;
	ld.shared.f32 	%f342, [%r8+36];
	ld.shared.f32 	%f343, [%r86+576];
	fma.rn.f32 	%f344, %f342, %f343, %f341;
	ld.shared.f32 	%f345, [%r8+40];
	ld.shared.f32 	%f346, [%r86+640];
	fma.rn.f32 	%f347, %f345, %f346, %f344;
	ld.shared.f32 	%f348, [%r8+44];
	ld.shared.f32 	%f349, [%r86+704];
	fma.rn.f32 	%f350, %f348, %f349, %f347;
	ld.shared.f32 	%f351, [%r8+48];
	ld.shared.f32 	%f352, [%r86+768];
	fma.rn.f32 	%f353, %f351, %f352, %f350;
	ld.shared.f32 	%f354, [%r8+52];
	ld.shared.f32 	%f355, [%r86+832];
	fma.rn.f32 	%f356, %f354, %f355, %f353;
	ld.shared.f32 	%f357, [%r8+56];
	ld.shared.f32 	%f358, [%r86+896];
	fma.rn.f32 	%f359, %f357, %f358, %f356;
	ld.shared.f32 	%f360, [%r8+60];
	ld.shared.f32 	%f361, [%r86+960];
	fma.rn.f32 	%f367, %f360, %f361, %f359;
	bar.sync 	0;
$L__BB0_9:
	ld.param.u32 	%r96, [_Z12matMulKernelPKfS0_Pfiii_param_4];
	ld.param.u64 	%rd47, [_Z12matMulKernelPKfS0_Pfiii_param_2];
	cvta.to.global.u64 	%rd38, %rd47;
	mad.lo.s32 	%r91, %r96, %r2, %r5;
	mul.wide.s32 	%rd39, %r91, 4;
	add.s64 	%rd40, %rd38, %rd39;
	st.global.f32 	[%rd40], %f367;
	ret;

}


// ===== COMPILED SASS (sm_100) =====

	.target	sm_100

	.elftype	@"ET_EXEC"


//--------------------- .note.nv.tkinfo           --------------------------
	.section	.note.nv.tkinfo,"",@"SHT_NOTE"
	.sectionflags	@"SHF_NOTE_NV_TKINFO"
	.tkinfo
        /*0018*/ 	.word	0x00000002
        /*0030*/ 	.string	""
        /*0030*/ 	.string	"ptxas"
        /*0030*/ 	.string	"Cuda compilation tools, release 13.0, V13.0.88"
        /*0030*/ 	.string	"Build cuda_13.0.r13.0/compiler.36424714_0"
        /*0030*/ 	.string	"-arch sm_100 -m 64 "



//--------------------- .note.nv.cuinfo           --------------------------
	.section	.note.nv.cuinfo,"",@"SHT_NOTE"
	.sectionflags	@"SHF_NOTE_NV_CUINFO"
        /*0018*/ 	.short	0x0002
        /*001a*/ 	.short	0x0064
        /*001c*/ 	.short	0x0082
	.zero		2


//--------------------- .nv.info                  --------------------------
	.section	.nv.info,"",@"SHT_CUDA_INFO"
	.align	4


	//----- nvinfo : EIATTR_REGCOUNT
	.align		4
        /*0000*/ 	.byte	0x04, 0x2f
        /*0002*/ 	.short	(.L_1 - .L_0)
	.align		4
.L_0:
        /*0004*/ 	.word	index@(_Z12matMulKernelPKfS0_Pfiii)
        /*0008*/ 	.word	0x00000020


	//----- nvinfo : EIATTR_FRAME_SIZE
	.align		4
.L_1:
        /*000c*/ 	.byte	0x04, 0x11
        /*000e*/ 	.short	(.L_3 - .L_2)
	.align		4
.L_2:
        /*0010*/ 	.word	index@(_Z12matMulKernelPKfS0_Pfiii)
        /*0014*/ 	.word	0x00000000


	//----- nvinfo : EIATTR_MIN_STACK_SIZE
	.align		4
.L_3:
        /*0018*/ 	.byte	0x04, 0x12
        /*001a*/ 	.short	(.L_5 - .L_4)
	.align		4
.L_4:
        /*001c*/ 	.word	index@(_Z12matMulKernelPKfS0_Pfiii)
        /*0020*/ 	.word	0x00000000
.L_5:


//--------------------- .nv.compat                --------------------------
	.section	.nv.compat,"",@"SHT_CUDA_COMPAT_INFO"
	.align	4
        /*0000*/ 	.byte	0x02, 0x09, 0x00, 0x00, 0x02, 0x02, 0x01, 0x00, 0x02, 0x05, 0x05, 0x00, 0x03, 0x07, 0x01, 0x01
        /*0010*/ 	.byte	0x02, 0x03, 0x00, 0x00, 0x02, 0x06, 0x01, 0x00, 0x04, 0x0b, 0x08, 0x00, 0x09, 0x00, 0x00, 0x00
        /*0020*/ 	.byte	0x00, 0x00, 0x00, 0x00


//--------------------- .nv.info._Z12matMulKernelPKfS0_Pfiii --------------------------
	.section	.nv.info._Z12matMulKernelPKfS0_Pfiii,"",@"SHT_CUDA_INFO"
	.sectionflags	@""
	.align	4


	//----- nvinfo : EIATTR_CUDA_API_VERSION
	.align		4
        /*0000*/ 	.byte	0x04, 0x37
        /*0002*/ 	.short	(.L_7 - .L_6)
.L_6:
        /*0004*/ 	.word	0x00000082


	//----- nvinfo : EIATTR_KPARAM_INFO
	.align		4
.L_7:
        /*0008*/ 	.byte	0x04, 0x17
        /*000a*/ 	.short	(.L_9 - .L_8)
.L_8:
        /*000c*/ 	.word	0x00000000
        /*0010*/ 	.short	0x0005
        /*0012*/ 	.short	0x0020
        /*0014*/ 	.byte	0x00, 0xf0, 0x11, 0x00


	//----- nvinfo : EIATTR_KPARAM_INFO
	.align		4
.L_9:
        /*0018*/ 	.byte	0x04, 0x17
        /*001a*/ 	.short	(.L_11 - .L_10)
.L_10:
        /*001c*/ 	.word	0x00000000
        /*0020*/ 	.short	0x0004
        /*0022*/ 	.short	0x001c
        /*0024*/ 	.byte	0x00, 0xf0, 0x11, 0x00


	//----- nvinfo : EIATTR_KPARAM_INFO
	.align		4
.L_11:
        /*0028*/ 	.byte	0x04, 0x17
        /*002a*/ 	.short	(.L_13 - .L_12)
.L_12:
        /*002c*/ 	.word	0x00000000
        /*0030*/ 	.short	0x0003
        /*0032*/ 	.short	0x0018
        /*0034*/ 	.byte	0x00, 0xf0, 0x11, 0x00


	//----- nvinfo : EIATTR_KPARAM_INFO
	.align		4
.L_13:
        /*0038*/ 	.byte	0x04, 0x17
        /*003a*/ 	.short	(.L_15 - .L_14)
.L_14:
        /*003c*/ 	.word	0x00000000
        /*0040*/ 	.short	0x0002
        /*0042*/ 	.short	0x0010
        /*0044*/ 	.byte	0x00, 0xf5, 0x21, 0x00


	//----- nvinfo : EIATTR_KPARAM_INFO
	.align		4
.L_15:
        /*0048*/ 	.byte	0x04, 0x17
        /*004a*/ 	.short	(.L_17 - .L_16)
.L_16:
        /*004c*/ 	.word	0x00000000
        /*0050*/ 	.short	0x0001
        /*0052*/ 	.short	0x0008
        /*0054*/ 	.byte	0x00, 0xf5, 0x21, 0x00


	//----- nvinfo : EIATTR_KPARAM_INFO
	.align		4
.L_17:
        /*0058*/ 	.byte	0x04, 0x17
        /*005a*/ 	.short	(.L_19 - .L_18)
.L_18:
        /*005c*/ 	.word	0x00000000
        /*0060*/ 	.short	0x0000
        /*0062*/ 	.short	0x0000
        /*0064*/ 	.byte	0x00, 0xf5, 0x21, 0x00


	//----- nvinfo : EIATTR_SPARSE_MMA_MASK
	.align		4
.L_19:
        /*0068*/ 	.byte	0x03, 0x50
        /*006a*/ 	.short	0x0000


	//----- nvinfo : EIATTR_MAXREG_COUNT
	.align		4
        /*006c*/ 	.byte	0x03, 0x1b
        /*006e*/ 	.short	0x00ff


	//----- nvinfo : EIATTR_NUM_BARRIERS
	.align		4
        /*0070*/ 	.byte	0x02, 0x4c
        /*0072*/ 	.byte	0x01
	.zero		1


	//----- nvinfo : EIATTR_MERCURY_ISA_VERSION
	.align		4
        /*0074*/ 	.byte	0x03, 0x5f
        /*0076*/ 	.short	0x0101


	//----- nvinfo : EIATTR_VRC_CTA_INIT_COUNT
	.align		4
        /*0078*/ 	.byte	0x02, 0x4a
	.zero		1
	.zero		1


	//----- nvinfo : EIATTR_EXIT_INSTR_OFFSETS
	.align		4
        /*007c*/ 	.byte	0x04, 0x1c
        /*007e*/ 	.short	(.L_21 - .L_20)


	//   ....[0]....
.L_20:
        /*0080*/ 	.word	0x00001910


	//----- nvinfo : EIATTR_CBANK_PARAM_SIZE
	.align		4
.L_21:
        /*0084*/ 	.byte	0x03, 0x19
        /*0086*/ 	.short	0x0024


	//----- nvinfo : EIATTR_PARAM_CBANK
	.align		4
        /*0088*/ 	.byte	0x04, 0x0a
        /*008a*/ 	.short	(.L_23 - .L_22)
	.align		4
.L_22:
        /*008c*/ 	.word	index@(.nv.constant0._Z12matMulKernelPKfS0_Pfiii)
        /*0090*/ 	.short	0x0380
        /*0092*/ 	.short	0x0024


	//----- nvinfo : EIATTR_SW_WAR
	.align		4
.L_23:
        /*0094*/ 	.byte	0x04, 0x36
        /*0096*/ 	.short	(.L_25 - .L_24)
.L_24:
        /*0098*/ 	.word	0x00000008
.L_25:


//--------------------- .nv.callgraph             --------------------------
	.section	.nv.callgraph,"",@"SHT_CUDA_CALLGRAPH"
	.align	4
	.sectionentsize	8
	.align		4
        /*0000*/ 	.word	0x00000000
	.align		4
        /*0004*/ 	.word	0xffffffff
	.align		4
        /*0008*/ 	.word	0x00000000
	.align		4
        /*000c*/ 	.word	0xfffffffe
	.align		4
        /*0010*/ 	.word	0x00000000
	.align		4
        /*0014*/ 	.word	0xfffffffd
	.align		4
        /*0018*/ 	.word	0x00000000
	.align		4
        /*001c*/ 	.word	0xfffffffc


//--------------------- .text._Z12matMulKernelPKfS0_Pfiii --------------------------
	.section	.text._Z12matMulKernelPKfS0_Pfiii,"ax",@progbits
	.align	128
        .global         _Z12matMulKernelPKfS0_Pfiii
        .type           _Z12matMulKernelPKfS0_Pfiii,@function
        .size           _Z12matMulKernelPKfS0_Pfiii,(.L_x_5 - _Z12matMulKernelPKfS0_Pfiii)
        .other          _Z12matMulKernelPKfS0_Pfiii,@"STO_CUDA_ENTRY STV_DEFAULT"
_Z12matMulKernelPKfS0_Pfiii:
.text._Z12matMulKernelPKfS0_Pfiii:
[----:B------:R-:W-:Y:S01]  /*0000*/  LDC R1, c[0x0][0x37c] ;  /* 0x0000df00ff017b82 */ /* 0x000fe20000000800 */
[----:B------:R-:W0:Y:S01]  /*0010*/  S2R R5, SR_CTAID.Y ;  /* 0x0000000000057919 */ /* 0x000e220000002600 */
[----:B------:R-:W1:Y:S01]  /*0020*/  LDCU UR9, c[0x0][0x3a0] ;  /* 0x00007400ff0977ac */ /* 0x000e620008000800 */
[----:B------:R-:W-:Y:S01]  /*0030*/  HFMA2 R27, -RZ, RZ, 0, 0 ;  /* 0x00000000ff1b7431 */ /* 0x000fe200000001ff */
[----:B------:R-:W0:Y:S01]  /*0040*/  S2R R0, SR_TID.Y ;  /* 0x0000000000007919 */ /* 0x000e220000002200 */
[----:B------:R-:W2:Y:S01]  /*0050*/  LDCU.64 UR10, c[0x0][0x358] ;  /* 0x00006b00ff0a77ac */ /* 0x000ea20008000a00 */
[----:B------:R-:W3:Y:S01]  /*0060*/  S2R R10, SR_CTAID.X ;  /* 0x00000000000a7919 */ /* 0x000ee20000002500 */
[----:B------:R-:W3:Y:S01]  /*0070*/  S2R R3, SR_TID.X ;  /* 0x0000000000037919 */ /* 0x000ee20000002100 */
[----:B-1----:R-:W-:Y:S02]  /*0080*/  UISETP.GE.AND UP0, UPT, UR9, 0x10, UPT ;  /* 0x000000100900788c */ /* 0x002fe4000bf06270 */
[----:B------:R-:W-:-:S04]  /*0090*/  USHF.R.S32.HI UR4, URZ, 0x1f, UR9 ;  /* 0x0000001fff047899 */ /* 0x000fc80008011409 */
[----:B------:R-:W-:Y:S01]  /*00a0*/  ULEA.HI UR4, UR4, UR9, URZ, 0x4 ;  /* 0x0000000904047291 */ /* 0x000fe2000f8f20ff */
[----:B0-----:R-:W-:Y:S02]  /*00b0*/  LEA R20, R5, R0, 0x4 ;  /* 0x0000000005147211 */ /* 0x001fe400078e20ff */
[----:B---3--:R-:W-:Y:S01]  /*00c0*/  LEA R7, R10, R3, 0x4 ;  /* 0x000000030a077211 */ /* 0x008fe200078e20ff */
[----:B--2---:R-:W-:Y:S08]  /*00d0*/  BRA.U !UP0, `(.L_x_0) ;  /* 0x0000001508f87547 */ /* 0x004ff0000b800000 */
[----:B------:R-:W0:Y:S01]  /*00e0*/  S2UR UR7, SR_CgaCtaId ;  /* 0x00000000000779c3 */ /* 0x000e220000008800 */
[----:B------:R-:W-:Y:S01]  /*00f0*/  UMOV UR5, 0x400 ;  /* 0x0000040000057882 */ /* 0x000fe20000000000 */
[----:B------:R-:W-:Y:S01]  /*0100*/  USHF.R.S32.HI UR4, URZ, 0x4, UR4 ;  /* 0x00000004ff047899 */ /* 0x000fe20008011404 */
[----:B------:R-:W-:Y:S01]  /*0110*/  IMAD R6, R20, UR9, R3 ;  /* 0x0000000914067c24 */ /* 0x000fe2000f8e0203 */
[----:B------:R-:W-:Y:S01]  /*0120*/  UIADD3 UR6, UPT, UPT, UR5, 0x400, URZ ;  /* 0x0000040005067890 */ /* 0x000fe2000fffe0ff */
[----:B------:R-:W-:Y:S01]  /*0130*/  MOV R27, RZ ;  /* 0x000000ff001b7202 */ /* 0x000fe20000000f00 */
[----:B------:R-:W-:Y:S01]  /*0140*/  ULOP3.LUT UP0, UR8, UR4, 0x3, URZ, 0xc0, !UPT ;  /* 0x0000000304087892 */ /* 0x000fe2000f80c0ff */
[----:B------:R-:W-:Y:S01]  /*0150*/  MOV R5, RZ ;  /* 0x000000ff00057202 */ /* 0x000fe20000000f00 */
[----:B0-----:R-:W-:Y:S02]  /*0160*/  ULEA UR5, UR7, UR5, 0x18 ;  /* 0x0000000507057291 */ /* 0x001fe4000f8ec0ff */
[----:B------:R-:W-:-:S02]  /*0170*/  ULEA UR6, UR7, UR6, 0x18 ;  /* 0x0000000607067291 */ /* 0x000fc4000f8ec0ff */
[----:B------:R-:W-:Y:S02]  /*0180*/  UIADD3 UR7, UPT, UPT, UR4, -0x1, URZ ;  /* 0xffffffff04077890 */ /* 0x000fe4000fffe0ff */
[C---:B------:R-:W-:Y:S02]  /*0190*/  LEA R4, R0.reuse, UR5, 0x6 ;  /* 0x0000000500047c11 */ /* 0x040fe4000f8e30ff */
[----:B------:R-:W-:Y:S01]  /*01a0*/  UISETP.GE.U32.AND UP1, UPT, UR7, 0x3, UPT ;  /* 0x000000030700788c */ /* 0x000fe2000bf26070 */
[----:B------:R-:W-:-:S04]  /*01b0*/  LEA R2, R0, UR6, 0x6 ;  /* 0x0000000600027c11 */ /* 0x000fc8000f8e30ff */
[----:B------:R-:W-:-:S04]  /*01c0*/  LEA R2, R3, R2, 0x2 ;  /* 0x0000000203027211 */ /* 0x000fc800078e10ff */
[----:B------:R-:W-:Y:S05]  /*01d0*/  BRA.U !UP1, `(.L_x_1) ;  /* 0x0000000d09407547 */ /* 0x000fea000b800000 */
[----:B------:R-:W0:Y:S01]  /*01e0*/  LDC R16, c[0x0][0x39c] ;  /* 0x0000e700ff107b82 */ /* 0x000e220000000800 */
[C---:B------:R-:W-:Y:S01]  /*01f0*/  IADD3 R5, PT, PT, R0.reuse, 0x30, RZ ;  /* 0x0000003000057810 */ /* 0x040fe20007ffe0ff */
[----:B------:R-:W-:Y:S01]  /*0200*/  ULOP3.LUT UR5, UR4, 0x7fffffc, URZ, 0xc0, !UPT ;  /* 0x07fffffc04057892 */ /* 0x000fe2000f8ec0ff */
[C---:B------:R-:W-:Y:S02]  /*0210*/  IADD3 R8, PT, PT, R0.reuse, 0x20, RZ ;  /* 0x0000002000087810 */ /* 0x040fe40007ffe0ff */
[----:B------:R-:W-:Y:S01]  /*0220*/  IADD3 R9, PT, PT, R0, 0x10, RZ ;  /* 0x0000001000097810 */ /* 0x000fe20007ffe0ff */
[----:B------:R-:W-:Y:S01]  /*0230*/  UIADD3 UR7, UPT, UPT, -UR5, URZ, URZ ;  /* 0x000000ff05077290 */ /* 0x000fe2000fffe1ff */
[----:B------:R-:W-:Y:S02]  /*0240*/  IADD3 R18, PT, PT, R6, 0x20, RZ ;  /* 0x0000002006127810 */ /* 0x000fe40007ffe0ff */
[----:B------:R-:W-:Y:S01]  /*0250*/  MOV R27, RZ ;  /* 0x000000ff001b7202 */ /* 0x000fe20000000f00 */
[----:B0-----:R-:W-:-:S02]  /*0260*/  IMAD R5, R5, R16, R3 ;  /* 0x0000001005057224 */ /* 0x001fc400078e0203 */
[-CC-:B------:R-:W-:Y:S02]  /*0270*/  IMAD R8, R8, R16.reuse, R3.reuse ;  /* 0x0000001008087224 */ /* 0x180fe400078e0203 */
[-CC-:B------:R-:W-:Y:S01]  /*0280*/  IMAD R9, R9, R16.reuse, R3.reuse ;  /* 0x0000001009097224 */ /* 0x180fe200078e0203 */
[----:B------:R-:W-:Y:S01]  /*0290*/  LEA R25, R10, R5, 0x4 ;  /* 0x000000050a197211 */ /* 0x000fe200078e20ff */
[----:B------:R-:W-:Y:S01]  /*02a0*/  IMAD R19, R0, R16, R3 ;  /* 0x0000001000137224 */ /* 0x000fe200078e0203 */
[C---:B------:R-:W-:Y:S02]  /*02b0*/  LEA R23, R10.reuse, R8, 0x4 ;  /* 0x000000080a177211 */ /* 0x040fe400078e20ff */
[C---:B------:R-:W-:Y:S02]  /*02c0*/  LEA R21, R10.reuse, R9, 0x4 ;  /* 0x000000090a157211 */ /* 0x040fe400078e20ff */
[----:B------:R-:W-:Y:S02]  /*02d0*/  LEA R19, R10, R19, 0x4 ;  /* 0x000000130a137211 */ /* 0x000fe400078e20ff */
[----:B------:R-:W-:-:S07]  /*02e0*/  MOV R5, UR5 ;  /* 0x0000000500057c02 */ /* 0x000fce0008000f00 */
.L_x_2:
[----:B------:R-:W0:Y:S01]  /*02f0*/  LDC.64 R14, c[0x0][0x380] ;  /* 0x0000e000ff0e7b82 */ /* 0x000e220000000a00 */
[----:B------:R-:W-:-:S07]  /*0300*/  IADD3 R9, PT, PT, R18, -0x20, RZ ;  /* 0xffffffe012097810 */ /* 0x000fce0007ffe0ff */
[----:B------:R-:W1:Y:S01]  /*0310*/  LDC.64 R12, c[0x0][0x388] ;  /* 0x0000e200ff0c7b82 */ /* 0x000e620000000a00 */
[----:B0-----:R-:W-:-:S05]  /*0320*/  IMAD.WIDE.U32 R8, R9, 0x4, R14 ;  /* 0x0000000409087825 */ /* 0x001fca00078e000e */
[----:B------:R-:W2:Y:S01]  /*0330*/  LDG.E R24, desc[UR10][R8.64] ;  /* 0x0000000a08187981 */ /* 0x000ea2000c1e1900 */
[----:B-1----:R-:W-:-:S06]  /*0340*/  IMAD.WIDE.U32 R28, R19, 0x4, R12 ;  /* 0x00000004131c7825 */ /* 0x002fcc00078e000c */
[----:B------:R-:W3:Y:S01]  /*0350*/  LDG.E R29, desc[UR10][R28.64] ;  /* 0x0000000a1c1d7981 */ /* 0x000ee2000c1e1900 */
[C---:B------:R-:W-:Y:S02]  /*0360*/  LEA R22, R3.reuse, R4, 0x2 ;  /* 0x0000000403167211 */ /* 0x040fe400078e10ff */
[----:B------:R-:W-:-:S03]  /*0370*/  LEA R17, R3, UR6, 0x2 ;  /* 0x0000000603117c11 */ /* 0x000fc6000f8e10ff */
[----:B--2---:R-:W-:Y:S04]  /*0380*/  STS [R22], R24 ;  /* 0x0000001816007388 */ /* 0x004fe80000000800 */
[----:B---3--:R-:W-:Y:S01]  /*0390*/  STS [R2], R29 ;  /* 0x0000001d02007388 */ /* 0x008fe20000000800 */
[----:B------:R-:W-:Y:S06]  /*03a0*/  BAR.SYNC.DEFER_BLOCKING 0x0 ;  /* 0x0000000000007b1d */ /* 0x000fec0000010000 */
[----:B------:R-:W-:Y:S04]  /*03b0*/  LDS R26, [R17] ;  /* 0x00000000111a7984 */ /* 0x000fe80000000800 */
[----:B------:R-:W0:Y:S04]  /*03c0*/  LDS.128 R8, [R4] ;  /* 0x0000000004087984 */ /* 0x000e280000000c00 */
[----:B------:R-:W-:Y:S01]  /*03d0*/  LDS R24, [R17+0x100] ;  /* 0x0001000011187984 */ /* 0x000fe20000000800 */
[----:B0-----:R-:W-:-:S03]  /*03e0*/  FFMA R26, R8, R26, R27 ;  /* 0x0000001a081a7223 */ /* 0x001fc6000000001b */
[----:B------:R-:W0:Y:S04]  /*03f0*/  LDS R27, [R17+0x40] ;  /* 0x00004000111b7984 */ /* 0x000e280000000800 */
[----:B------:R-:W1:Y:S01]  /*0400*/  LDS R8, [R17+0x80] ;  /* 0x0000800011087984 */ /* 0x000e620000000800 */
[----:B0-----:R-:W-:-:S03]  /*0410*/  FFMA R9, R27, R9, R26 ;  /* 0x000000091b097223 */ /* 0x001fc6000000001a */
[----:B------:R-:W0:Y:S01]  /*0420*/  LDS R27, [R17+0xc0] ;  /* 0x0000c000111b7984 */ /* 0x000e220000000800 */
[----:B-1----:R-:W-:-:S04]  /*0430*/  FFMA R8, R8, R10, R9 ;  /* 0x0000000a08087223 */ /* 0x002fc80000000009 */
[----:B0-----:R-:W-:Y:S02]  /*0440*/  FFMA R27, R27, R11, R8 ;  /* 0x0000000b1b1b7223 */ /* 0x001fe40000000008 */
[----:B------:R-:W0:Y:S02]  /*0450*/  LDS.128 R8, [R4+0x10] ;  /* 0x0000100004087984 */ /* 0x000e240000000c00 */
[----:B0-----:R-:W-:Y:S02]  /*0460*/  FFMA R8, R8, R24, R27 ;  /* 0x0000001808087223 */ /* 0x001fe4000000001b */
[----:B------:R-:W0:Y:S04]  /*0470*/  LDS R27, [R17+0x140] ;  /* 0x00014000111b7984 */ /* 0x000e280000000800 */
[----:B------:R-:W-:Y:S01]  /*0480*/  LDS R24, [R17+0x200] ;  /* 0x0002000011187984 */ /* 0x000fe20000000800 */
[----:B0-----:R-:W-:-:S03]  /*0490*/  FFMA R9, R27, R9, R8 ;  /* 0x000000091b097223 */ /* 0x001fc60000000008 */
[----:B------:R-:W0:Y:S04]  /*04a0*/  LDS R8, [R17+0x180] ;  /* 0x0001800011087984 */ /* 0x000e280000000800 */
[----:B------:R-:W1:Y:S01]  /*04b0*/  LDS R27, [R17+0x1c0] ;  /* 0x0001c000111b7984 */ /* 0x000e620000000800 */
[----:B0-----:R-:W-:-:S04]  /*04c0*/  FFMA R8, R8, R10, R9 ;  /* 0x0000000a08087223 */ /* 0x001fc80000000009 */
[----:B-1----:R-:W-:Y:S02]  /*04d0*/  FFMA R27, R27, R11, R8 ;  /* 0x0000000b1b1b7223 */ /* 0x002fe40000000008 */
        /* <DEDUP_REMOVED lines=12> */
[----:B------:R-:W1:Y:S01]  /*05a0*/  LDS R24, [R17+0x380] ;  /* 0x0003800011187984 */ /* 0x000e620000000800 */
[----:B------:R-:W-:-:S05]  /*05b0*/  IADD3 R29, PT, PT, R18, -0x10, RZ ;  /* 0xfffffff0121d7810 */ /* 0x000fca0007ffe0ff */
[----:B------:R-:W-:-:S04]  /*05c0*/  IMAD.WIDE.U32 R28, R29, 0x4, R14 ;  /* 0x000000041d1c7825 */ /* 0x000fc800078e000e */
[----:B0-----:R-:W-:-:S04]  /*05d0*/  FFMA R9, R27, R9, R8 ;  /* 0x000000091b097223 */ /* 0x001fc80000000008 */
[----:B-1----:R-:W-:Y:S02]  /*05e0*/  FFMA R10, R24, R10, R9 ;  /* 0x0000000a180a7223 */ /* 0x002fe40000000009 */
[----:B------:R-:W0:Y:S01]  /*05f0*/  LDS R9, [R17+0x3c0] ;  /* 0x0003c00011097984 */ /* 0x000e220000000800 */
[----:B------:R-:W-:Y:S01]  /*0600*/  BAR.SYNC.DEFER_BLOCKING 0x0 ;  /* 0x0000000000007b1d */ /* 0x000fe20000010000 */
[----:B------:R-:W-:-:S05]  /*0610*/  IMAD.WIDE.U32 R26, R21, 0x4, R12 ;  /* 0x00000004151a7825 */ /* 0x000fca00078e000c */
[----:B------:R-:W2:Y:S04]  /*0620*/  LDG.E R29, desc[UR10][R28.64] ;  /* 0x0000000a1c1d7981 */ /* 0x000ea8000c1e1900 */
[----:B------:R-:W3:Y:S01]  /*0630*/  LDG.E R27, desc[UR10][R26.64] ;  /* 0x0000000a1a1b7981 */ /* 0x000ee2000c1e1900 */
[----:B0-----:R-:W-:-:S03]  /*0640*/  FFMA R24, R9, R11, R10 ;  /* 0x0000000b09187223 */ /* 0x001fc6000000000a */
[----:B--2---:R-:W-:Y:S04]  /*0650*/  STS [R22], R29 ;  /* 0x0000001d16007388 */ /* 0x004fe80000000800 */
[----:B---3--:R-:W-:Y:S01]  /*0660*/  STS [R2], R27 ;  /* 0x0000001b02007388 */ /* 0x008fe20000000800 */
[----:B------:R-:W-:Y:S06]  /*0670*/  BAR.SYNC.DEFER_BLOCKING 0x0 ;  /* 0x0000000000007b1d */ /* 0x000fec0000010000 */
[----:B------:R-:W-:Y:S04]  /*0680*/  LDS R26, [R17] ;  /* 0x00000000111a7984 */ /* 0x000fe80000000800 */
[----:B------:R-:W0:Y:S02]  /*0690*/  LDS.128 R8, [R4] ;  /* 0x0000000004087984 */ /* 0x000e240000000c00 */
[----:B0-----:R-:W-:-:S02]  /*06a0*/  FFMA R8, R8, R26, R24 ;  /* 0x0000001a08087223 */ /* 0x001fc40000000018 */
[----:B------:R-:W0:Y:S04]  /*06b0*/  LDS R24, [R17+0x40] ;  /* 0x0000400011187984 */ /* 0x000e280000000800 */
[----:B------:R-:W-:Y:S01]  /*06c0*/  LDS R26, [R17+0x100] ;  /* 0x00010000111a7984 */ /* 0x000fe20000000800 */
[----:B0-----:R-:W-:-:S03]  /*06d0*/  FFMA R9, R24, R9, R8 ;  /* 0x0000000918097223 */ /* 0x001fc60000000008 */
[----:B------:R-:W0:Y:S04]  /*06e0*/  LDS R8, [R17+0x80] ;  /* 0x0000800011087984 */ /* 0x000e280000000800 */
[----:B------:R-:W1:Y:S01]  /*06f0*/  LDS R24, [R17+0xc0] ;  /* 0x0000c00011187984 */ /* 0x000e620000000800 */
[----:B0-----:R-:W-:-:S04]  /*0700*/  FFMA R8, R8, R10, R9 ;  /* 0x0000000a08087223 */ /* 0x001fc80000000009 */
[----:B-1----:R-:W-:Y:S02]  /*0710*/  FFMA R27, R24, R11, R8 ;  /* 0x0000000b181b7223 */ /* 0x002fe40000000008 */
[----:B------:R-:W0:Y:S04]  /*0720*/  LDS.128 R8, [R4+0x10] ;  /* 0x0000100004087984 */ /* 0x000e280000000c00 */
[----:B------:R-:W-:Y:S01]  /*0730*/  LDS R24, [R17+0x200] ;  /* 0x0002000011187984 */ /* 0x000fe20000000800 */
[----:B0-----:R-:W-:-:S03]  /*0740*/  FFMA R8, R8, R26, R27 ;  /* 0x0000001a08087223 */ /* 0x001fc6000000001b */
[----:B------:R-:W0:Y:S02]  /*0750*/  LDS R27, [R17+0x140] ;  /* 0x00014000111b7984 */ /* 0x000e240000000800 */
[----:B0-----:R-:W-:Y:S02]  /*0760*/  FFMA R9, R27, R9, R8 ;  /* 0x000000091b097223 */ /* 0x001fe40000000008 */
        /* <DEDUP_REMOVED lines=17> */
[----:B------:R-:W-:-:S04]  /*0880*/  IMAD.WIDE.U32 R28, R18, 0x4, R14 ;  /* 0x00000004121c7825 */ /* 0x000fc800078e000e */
[----:B0-----:R-:W-:Y:S02]  /*0890*/  FFMA R9, R27, R9, R8 ;  /* 0x000000091b097223 */ /* 0x001fe40000000008 */
[----:B------:R-:W0:Y:S01]  /*08a0*/  LDS R8, [R17+0x3c0] ;  /* 0x0003c00011087984 */ /* 0x000e220000000800 */
[----:B------:R-:W-:Y:S01]  /*08b0*/  BAR.SYNC.DEFER_BLOCKING 0x0 ;  /* 0x0000000000007b1d */ /* 0x000fe20000010000 */
[----:B------:R-:W-:-:S05]  /*08c0*/  IMAD.WIDE.U32 R26, R23, 0x4, R12 ;  /* 0x00000004171a7825 */ /* 0x000fca00078e000c */
[----:B------:R-:W2:Y:S04]  /*08d0*/  LDG.E R29, desc[UR10][R28.64] ;  /* 0x0000000a1c1d7981 */ /* 0x000ea8000c1e1900 */
[----:B------:R-:W3:Y:S01]  /*08e0*/  LDG.E R27, desc[UR10][R26.64] ;  /* 0x0000000a1a1b7981 */ /* 0x000ee2000c1e1900 */
[----:B-1----:R-:W-:-:S04]  /*08f0*/  FFMA R9, R24, R10, R9 ;  /* 0x0000000a18097223 */ /* 0x002fc80000000009 */
[----:B0-----:R-:W-:Y:S01]  /*0900*/  FFMA R24, R8, R11, R9 ;  /* 0x0000000b08187223 */ /* 0x001fe20000000009 */
        /* <DEDUP_REMOVED lines=32> */
[----:B------:R-:W0:Y:S01]  /*0b10*/  LDS.128 R8, [R4+0x30] ;  /* 0x0000300004087984 */ /* 0x000e220000000c00 */
[----:B------:R-:W-:Y:S01]  /*0b20*/  IADD3 R29, PT, PT, R18, 0x10, RZ ;  /* 0x00000010121d7810 */ /* 0x000fe20007ffe0ff */
[----:B0-----:R-:W-:Y:S02]  /*0b30*/  FFMA R8, R8, R24, R27 ;  /* 0x0000001808087223 */ /* 0x001fe4000000001b */
[----:B------:R-:W0:Y:S04]  /*0b40*/  LDS R27, [R17+0x340] ;  /* 0x00034000111b7984 */ /* 0x000e280000000800 */
[----:B------:R-:W1:Y:S01]  /*0b50*/  LDS R24, [R17+0x3c0] ;  /* 0x0003c00011187984 */ /* 0x000e620000000800 */
[----:B0-----:R-:W-:Y:S01]  /*0b60*/  FFMA R27, R27, R9, R8 ;  /* 0x000000091b1b7223 */ /* 0x001fe20000000008 */
[----:B------:R-:W-:Y:S01]  /*0b70*/  IMAD.WIDE.U32 R8, R29, 0x4, R14 ;  /* 0x000000041d087825 */ /* 0x000fe200078e000e */
[----:B------:R-:W-:Y:S03]  /*0b80*/  BAR.SYNC.DEFER_BLOCKING 0x0 ;  /* 0x0000000000007b1d */ /* 0x000fe60000010000 */
[----:B------:R-:W-:-:S03]  /*0b90*/  IMAD.WIDE.U32 R28, R25, 0x4, R12 ;  /* 0x00000004191c7825 */ /* 0x000fc600078e000c */
[----:B------:R-:W2:Y:S04]  /*0ba0*/  LDG.E R9, desc[UR10][R8.64] ;  /* 0x0000000a08097981 */ /* 0x000ea8000c1e1900 */
[----:B------:R-:W3:Y:S01]  /*0bb0*/  LDG.E R29, desc[UR10][R28.64] ;  /* 0x0000000a1c1d7981 */ /* 0x000ee2000c1e1900 */
[----:B------:R-:W-:-:S04]  /*0bc0*/  FFMA R10, R26, R10, R27 ;  /* 0x0000000a1a0a7223 */ /* 0x000fc8000000001b */
[----:B-1----:R-:W-:Y:S01]  /*0bd0*/  FFMA R11, R24, R11, R10 ;  /* 0x0000000b180b7223 */ /* 0x002fe2000000000a */
[----:B------:R-:W-:-:S04]  /*0be0*/  UIADD3 UR7, UPT, UPT, UR7, 0x4, URZ ;  /* 0x0000000407077890 */ /* 0x000fc8000fffe0ff */
[----:B------:R-:W-:Y:S01]  /*0bf0*/  UISETP.NE.AND UP1, UPT, UR7, URZ, UPT ;  /* 0x000000ff0700728c */ /* 0x000fe2000bf25270 */
[----:B------:R-:W-:Y:S02]  /*0c00*/  IADD3 R18, PT, PT, R18, 0x40, RZ ;  /* 0x0000004012127810 */ /* 0x000fe40007ffe0ff */
[C---:B------:R-:W-:Y:S02]  /*0c10*/  LEA R25, R16.reuse, R25, 0x6 ;  /* 0x0000001910197211 */ /* 0x040fe400078e30ff */
[C---:B------:R-:W-:Y:S02]  /*0c20*/  LEA R23, R16.reuse, R23, 0x6 ;  /* 0x0000001710177211 */ /* 0x040fe400078e30ff */
[C---:B------:R-:W-:Y:S02]  /*0c30*/  LEA R21, R16.reuse, R21, 0x6 ;  /* 0x0000001510157211 */ /* 0x040fe400078e30ff */
[----:B------:R-:W-:Y:S01]  /*0c40*/  LEA R19, R16, R19, 0x6 ;  /* 0x0000001310137211 */ /* 0x000fe200078e30ff */
[----:B--2---:R-:W-:Y:S04]  /*0c50*/  STS [R22], R9 ;  /* 0x0000000916007388 */ /* 0x004fe80000000800 */
[----:B---3--:R-:W-:Y:S01]  /*0c60*/  STS [R2], R29 ;  /* 0x0000001d02007388 */ /* 0x008fe20000000800 */
[----:B------:R-:W-:Y:S06]  /*0c70*/  BAR.SYNC.DEFER_BLOCKING 0x0 ;  /* 0x0000000000007b1d */ /* 0x000fec0000010000 */
[----:B------:R-:W-:Y:S04]  /*0c80*/  LDS R28, [R17] ;  /* 0x00000000111c7984 */ /* 0x000fe80000000800 */
[----:B------:R-:W0:Y:S04]  /*0c90*/  LDS.128 R12, [R4] ;  /* 0x00000000040c7984 */ /* 0x000e280000000c00 */
[----:B------:R-:W1:Y:S04]  /*0ca0*/  LDS R8, [R17+0x40] ;  /* 0x0000400011087984 */ /* 0x000e680000000800 */
[----:B------:R-:W2:Y:S04]  /*0cb0*/  LDS R27, [R17+0x80] ;  /* 0x00008000111b7984 */ /* 0x000ea80000000800 */
[----:B------:R-:W-:Y:S04]  /*0cc0*/  LDS R26, [R17+0x100] ;  /* 0x00010000111a7984 */ /* 0x000fe80000000800 */
[----:B------:R-:W-:Y:S04]  /*0cd0*/  LDS R22, [R17+0x140] ;  /* 0x0001400011167984 */ /* 0x000fe80000000800 */
[----:B------:R-:W-:Y:S01]  /*0ce0*/  LDS R29, [R17+0x340] ;  /* 0x00034000111d7984 */ /* 0x000fe20000000800 */
[----:B0-----:R-:W-:-:S03]  /*0cf0*/  FFMA R11, R12, R28, R11 ;  /* 0x0000001c0c0b7223 */ /* 0x001fc6000000000b */
[----:B------:R-:W0:Y:S01]  /*0d00*/  LDS R12, [R17+0xc0] ;  /* 0x0000c000110c7984 */ /* 0x000e220000000800 */
[----:B-1----:R-:W-:-:S03]  /*0d10*/  FFMA R24, R8, R13, R11 ;  /* 0x0000000d08187223 */ /* 0x002fc6000000000b */
[----:B------:R-:W1:Y:S01]  /*0d20*/  LDS.128 R8, [R4+0x10] ;  /* 0x0000100004087984 */ /* 0x000e620000000c00 */
[----:B--2---:R-:W-:-:S03]  /*0d30*/  FFMA R13, R27, R14, R24 ;  /* 0x0000000e1b0d7223 */ /* 0x004fc60000000018 */
[----:B------:R-:W2:Y:S01]  /*0d40*/  LDS R27, [R17+0x180] ;  /* 0x00018000111b7984 */ /* 0x000ea20000000800 */
[----:B0-----:R-:W-:-:S04]  /*0d50*/  FFMA R13, R12, R15, R13 ;  /* 0x0000000f0c0d7223 */ /* 0x001fc8000000000d */
[----:B-1----:R-:W-:Y:S02]  /*0d60*/  FFMA R13, R8, R26, R13 ;  /* 0x0000001a080d7223 */ /* 0x002fe4000000000d */
[----:B------:R-:W0:Y:S02]  /*0d70*/  LDS R8, [R17+0x1c0] ;  /* 0x0001c00011087984 */ /* 0x000e240000000800 */
[----:B------:R-:W-:Y:S02]  /*0d80*/  FFMA R24, R22, R9, R13 ;  /* 0x0000000916187223 */ /* 0x000fe4000000000d */
[----:B------:R-:W-:Y:S04]  /*0d90*/  LDS R26, [R17+0x200] ;  /* 0x00020000111a7984 */ /* 0x000fe80000000800 */
[----:B------:R-:W1:Y:S04]  /*0da0*/  LDS.128 R12, [R4+0x20] ;  /* 0x00002000040c7984 */ /* 0x000e680000000c00 */
[----:B------:R-:W3:Y:S01]  /*0db0*/  LDS R22, [R17+0x240] ;  /* 0x0002400011167984 */ /* 0x000ee20000000800 */
[----:B--2---:R-:W-:-:S03]  /*0dc0*/  FFMA R9, R27, R10, R24 ;  /* 0x0000000a1b097223 */ /* 0x004fc60000000018 */
[----:B------:R-:W2:Y:S01]  /*0dd0*/  LDS R27, [R17+0x280] ;  /* 0x00028000111b7984 */ /* 0x000ea20000000800 */
[----:B0-----:R-:W-:-:S04]  /*0de0*/  FFMA R9, R8, R11, R9 ;  /* 0x0000000b08097223 */ /* 0x001fc80000000009 */
[----:B-1----:R-:W-:Y:S02]  /*0df0*/  FFMA R9, R12, R26, R9 ;  /* 0x0000001a0c097223 */ /* 0x002fe40000000009 */
[----:B------:R-:W0:Y:S02]  /*0e00*/  LDS R12, [R17+0x2c0] ;  /* 0x0002c000110c7984 */ /* 0x000e240000000800 */
[----:B---3--:R-:W-:Y:S02]  /*0e10*/  FFMA R22, R22, R13, R9 ;  /* 0x0000000d16167223 */ /* 0x008fe40000000009 */
[----:B------:R-:W-:Y:S04]  /*0e20*/  LDS R13, [R17+0x300] ;  /* 0x00030000110d7984 */ /* 0x000fe80000000800 */
[----:B------:R-:W1:Y:S01]  /*0e30*/  LDS.128 R8, [R4+0x30] ;  /* 0x0000300004087984 */ /* 0x000e620000000c00 */
[----:B--2---:R-:W-:-:S03]  /*0e40*/  FFMA R27, R27, R14, R22 ;  /* 0x0000000e1b1b7223 */ /* 0x004fc60000000016 */
[----:B------:R-:W2:Y:S04]  /*0e50*/  LDS R14, [R17+0x380] ;  /* 0x00038000110e7984 */ /* 0x000ea80000000800 */
[----:B------:R-:W3:Y:S01]  /*0e60*/  LDS R22, [R17+0x3c0] ;  /* 0x0003c00011167984 */ /* 0x000ee20000000800 */
[----:B0-----:R-:W-:-:S04]  /*0e70*/  FFMA R15, R12, R15, R27 ;  /* 0x0000000f0c0f7223 */ /* 0x001fc8000000001b */
[----:B-1----:R-:W-:-:S04]  /*0e80*/  FFMA R8, R8, R13, R15 ;  /* 0x0000000d08087223 */ /* 0x002fc8000000000f */
[----:B------:R-:W-:-:S04]  /*0e90*/  FFMA R9, R29, R9, R8 ;  /* 0x000000091d097223 */ /* 0x000fc80000000008 */
[----:B--2---:R-:W-:-:S04]  /*0ea0*/  FFMA R10, R14, R10, R9 ;  /* 0x0000000a0e0a7223 */ /* 0x004fc80000000009 */
[----:B---3--:R-:W-:Y:S01]  /*0eb0*/  FFMA R27, R22, R11, R10 ;  /* 0x0000000b161b7223 */ /* 0x008fe2000000000a */
[----:B------:R-:W-:Y:S06]  /*0ec0*/  BAR.SYNC.DEFER_BLOCKING 0x0 ;  /* 0x0000000000007b1d */ /* 0x000fec0000010000 */
[----:B------:R-:W-:Y:S05]  /*0ed0*/  BRA.U UP1, `(.L_x_2) ;  /* 0xfffffff501047547 */ /* 0x000fea000b83ffff */
.L_x_1:
[----:B------:R-:W-:Y:S05]  /*0ee0*/  BRA.U !UP0, `(.L_x_0) ;  /* 0x0000000908747547 */ /* 0x000fea000b800000 */
[----:B------:R-:W-:Y:S02]  /*0ef0*/  UISETP.NE.AND UP0, UPT, UR8, 0x1, UPT ;  /* 0x000000010800788c */ /* 0x000fe4000bf05270 */
[----:B------:R-:W-:-:S04]  /*0f00*/  ULOP3.LUT UR4, UR4, 0x1, URZ, 0xc0, !UPT ;  /* 0x0000000104047892 */ /* 0x000fc8000f8ec0ff */
[----:B------:R-:W-:-:S03]  /*0f10*/  UISETP.NE.U32.AND UP1, UPT, UR4, 0x1, UPT ;  /* 0x000000010400788c */ /* 0x000fc6000bf25070 */
[----:B------:R-:W-:Y:S08]  /*0f20*/  BRA.U !UP0, `(.L_x_3) ;  /* 0x0000000508907547 */ /* 0x000ff0000b800000 */
[----:B------:R-:W0:Y:S01]  /*0f30*/  LDC.64 R18, c[0x0][0x380] ;  /* 0x0000e000ff127b82 */ /* 0x000e220000000a00 */
[----:B------:R-:W1:Y:S01]  /*0f40*/  LDCU UR4, c[0x0][0x39c] ;  /* 0x00007380ff0477ac */ /* 0x000e620008000800 */
[C---:B------:R-:W-:Y:S02]  /*0f50*/  LEA R24, R5.reuse, R0, 0x4 ;  /* 0x0000000005187211 */ /* 0x040fe400078e20ff */
[----:B------:R-:W-:-:S04]  /*0f60*/  LEA R23, R5, R6, 0x4 ;  /* 0x0000000605177211 */ /* 0x000fc800078e20ff */
[----:B------:R-:W2:Y:S01]  /*0f70*/  LDC.64 R16, c[0x0][0x388] ;  /* 0x0000e200ff107b82 */ /* 0x000ea20000000a00 */
[----:B-1----:R-:W-:Y:S02]  /*0f80*/  IMAD R9, R24, UR4, R7 ;  /* 0x0000000418097c24 */ /* 0x002fe4000f8e0207 */
[----:B0-----:R-:W-:-:S06]  /*0f90*/  IMAD.WIDE.U32 R10, R23, 0x4, R18 ;  /* 0x00000004170a7825 */ /* 0x001fcc00078e0012 */
[----:B------:R-:W3:Y:S01]  /*0fa0*/  LDG.E R11, desc[UR10][R10.64] ;  /* 0x0000000a0a0b7981 */ /* 0x000ee2000c1e1900 */
[----:B--2---:R-:W-:-:S06]  /*0fb0*/  IMAD.WIDE.U32 R8, R9, 0x4, R16 ;  /* 0x0000000409087825 */ /* 0x004fcc00078e0010 */
[----:B------:R-:W2:Y:S01]  /*0fc0*/  LDG.E R9, desc[UR10][R8.64] ;  /* 0x0000000a08097981 */ /* 0x000ea2000c1e1900 */
[C---:B------:R-:W-:Y:S02]  /*0fd0*/  LEA R22, R3.reuse, R4, 0x2 ;  /* 0x0000000403167211 */ /* 0x040fe400078e10ff */
[----:B------:R-:W-:Y:S02]  /*0fe0*/  LEA R21, R3, UR6, 0x2 ;  /* 0x0000000603157c11 */ /* 0x000fe4000f8e10ff */
[----:B------:R-:W-:Y:S02]  /*0ff0*/  IADD3 R24, PT, PT, R24, 0x10, RZ ;  /* 0x0000001018187810 */ /* 0x000fe40007ffe0ff */
[----:B------:R-:W-:Y:S01]  /*1000*/  IADD3 R23, PT, PT, R23, 0x10, RZ ;  /* 0x0000001017177810 */ /* 0x000fe20007ffe0ff */
[----:B---3--:R-:W-:Y:S04]  /*1010*/  STS [R22], R11 ;  /* 0x0000000b16007388 */ /* 0x008fe80000000800 */
[----:B--2---:R-:W-:Y:S01]  /*1020*/  STS [R2], R9 ;  /* 0x0000000902007388 */ /* 0x004fe20000000800 */
[----:B------:R-:W-:Y:S06]  /*1030*/  BAR.SYNC.DEFER_BLOCKING 0x0 ;  /* 0x0000000000007b1d */ /* 0x000fec0000010000 */
[----:B------:R-:W-:Y:S04]  /*1040*/  LDS R25, [R21] ;  /* 0x0000000015197984 */ /* 0x000fe80000000800 */
[----:B------:R-:W0:Y:S04]  /*1050*/  LDS.128 R12, [R4] ;  /* 0x00000000040c7984 */ /* 0x000e280000000c00 */
[----:B------:R-:W1:Y:S04]  /*1060*/  LDS R29, [R21+0x40] ;  /* 0x00004000151d7984 */ /* 0x000e680000000800 */
[----:B------:R-:W2:Y:S04]  /*1070*/  LDS R26, [R21+0x80] ;  /* 0x00008000151a7984 */ /* 0x000ea80000000800 */
[----:B------:R-:W-:Y:S04]  /*1080*/  LDS.128 R8, [R4+0x10] ;  /* 0x0000100004087984 */ /* 0x000fe80000000c00 */
[----:B------:R-:W-:Y:S01]  /*1090*/  LDS R28, [R21+0x340] ;  /* 0x00034000151c7984 */ /* 0x000fe20000000800 */
[----:B0-----:R-:W-:-:S03]  /*10a0*/  FFMA R12, R12, R25, R27 ;  /* 0x000000190c0c7223 */ /* 0x001fc6000000001b */
[----:B------:R-:W0:Y:S01]  /*10b0*/  LDS R27, [R21+0xc0] ;  /* 0x0000c000151b7984 */ /* 0x000e220000000800 */
[----:B-1----:R-:W-:-:S03]  /*10c0*/  FFMA R29, R29, R13, R12 ;  /* 0x0000000d1d1d7223 */ /* 0x002fc6000000000c */
[----:B------:R-:W1:Y:S01]  /*10d0*/  LDS R13, [R21+0x100] ;  /* 0x00010000150d7984 */ /* 0x000e620000000800 */
[----:B--2---:R-:W-:-:S03]  /*10e0*/  FFMA R14, R26, R14, R29 ;  /* 0x0000000e1a0e7223 */ /* 0x004fc6000000001d */
[----:B------:R-:W2:Y:S04]  /*10f0*/  LDS R29, [R21+0x140] ;  /* 0x00014000151d7984 */ /* 0x000ea80000000800 */
[----:B------:R-:W3:Y:S04]  /*1100*/  LDS R25, [R21+0x180] ;  /* 0x0001800015197984 */ /* 0x000ee80000000800 */
[----:B------:R-:W-:Y:S01]  /*1110*/  LDS R26, [R21+0x3c0] ;  /* 0x0003c000151a7984 */ /* 0x000fe20000000800 */
[----:B0-----:R-:W-:-:S03]  /*1120*/  FFMA R15, R27, R15, R14 ;  /* 0x0000000f1b0f7223 */ /* 0x001fc6000000000e */
[----:B------:R-:W-:Y:S01]  /*1130*/  LDS R27, [R21+0x200] ;  /* 0x00020000151b7984 */ /* 0x000fe20000000800 */
[----:B-1----:R-:W-:-:S03]  /*1140*/  FFMA R8, R8, R13, R15 ;  /* 0x0000000d08087223 */ /* 0x002fc6000000000f */
[----:B------:R-:W-:Y:S01]  /*1150*/  LDS.128 R12, [R4+0x20] ;  /* 0x00002000040c7984 */ /* 0x000fe20000000c00 */
[----:B--2---:R-:W-:-:S03]  /*1160*/  FFMA R8, R29, R9, R8 ;  /* 0x000000091d087223 */ /* 0x004fc60000000008 */
[----:B------:R-:W0:Y:S01]  /*1170*/  LDS R29, [R21+0x1c0] ;  /* 0x0001c000151d7984 */ /* 0x000e220000000800 */
[----:B---3--:R-:W-:-:S03]  /*1180*/  FFMA R10, R25, R10, R8 ;  /* 0x0000000a190a7223 */ /* 0x008fc60000000008 */
[----:B------:R-:W1:Y:S01]  /*1190*/  LDS R8, [R21+0x240] ;  /* 0x0002400015087984 */ /* 0x000e620000000800 */
[----:B------:R-:W-:-:S03]  /*11a0*/  IMAD R25, R24, UR4, R7 ;  /* 0x0000000418197c24 */ /* 0x000fc6000f8e0207 */
[----:B------:R-:W2:Y:S01]  /*11b0*/  LDS R9, [R21+0x280] ;  /* 0x0002800015097984 */ /* 0x000ea20000000800 */
[----:B------:R-:W-:-:S04]  /*11c0*/  IMAD.WIDE.U32 R24, R25, 0x4, R16 ;  /* 0x0000000419187825 */ /* 0x000fc800078e0010 */
[----:B0-----:R-:W-:Y:S02]  /*11d0*/  FFMA R11, R29, R11, R10 ;  /* 0x0000000b1d0b7223 */ /* 0x001fe4000000000a */
[----:B------:R-:W-:Y:S02]  /*11e0*/  LDS R29, [R21+0x380] ;  /* 0x00038000151d7984 */ /* 0x000fe40000000800 */
[----:B------:R-:W-:Y:S02]  /*11f0*/  FFMA R11, R12, R27, R11 ;  /* 0x0000001b0c0b7223 */ /* 0x000fe4000000000b */
[----:B------:R-:W0:Y:S02]  /*1200*/  LDS R27, [R21+0x2c0] ;  /* 0x0002c000151b7984 */ /* 0x000e240000000800 */
[----:B-1----:R-:W-:Y:S01]  /*1210*/  FFMA R8, R8, R13, R11 ;  /* 0x0000000d08087223 */ /* 0x002fe2000000000b */
[----:B------:R-:W-:Y:S02]  /*1220*/  IMAD.WIDE.U32 R12, R23, 0x4, R18 ;  /* 0x00000004170c7825 */ /* 0x000fe400078e0012 */
[----:B------:R-:W-:Y:S04]  /*1230*/  LDS R23, [R21+0x300] ;  /* 0x0003000015177984 */ /* 0x000fe80000000800 */
[----:B------:R-:W1:Y:S01]  /*1240*/  LDS.128 R16, [R4+0x30] ;  /* 0x0000300004107984 */ /* 0x000e620000000c00 */
[----:B------:R-:W-:Y:S06]  /*1250*/  BAR.SYNC.DEFER_BLOCKING 0x0 ;  /* 0x0000000000007b1d */ /* 0x000fec0000010000 */
[----:B------:R-:W3:Y:S04]  /*1260*/  LDG.E R13, desc[UR10][R12.64] ;  /* 0x0000000a0c0d7981 */ /* 0x000ee8000c1e1900 */
[----:B------:R-:W4:Y:S01]  /*1270*/  LDG.E R25, desc[UR10][R24.64] ;  /* 0x0000000a18197981 */ /* 0x000f22000c1e1900 */
[----:B--2---:R-:W-:-:S04]  /*1280*/  FFMA R14, R9, R14, R8 ;  /* 0x0000000e090e7223 */ /* 0x004fc80000000008 */
[----:B0-----:R-:W-:-:S04]  /*1290*/  FFMA R15, R27, R15, R14 ;  /* 0x0000000f1b0f7223 */ /* 0x001fc8000000000e */
[----:B-1----:R-:W-:-:S04]  /*12a0*/  FFMA R15, R16, R23, R15 ;  /* 0x00000017100f7223 */ /* 0x002fc8000000000f */
[----:B------:R-:W-:-:S04]  /*12b0*/  FFMA R28, R28, R17, R15 ;  /* 0x000000111c1c7223 */ /* 0x000fc8000000000f */
[----:B------:R-:W-:-:S04]  /*12c0*/  FFMA R29, R29, R18, R28 ;  /* 0x000000121d1d7223 */ /* 0x000fc8000000001c */
[----:B------:R-:W-:Y:S01]  /*12d0*/  FFMA R19, R26, R19, R29 ;  /* 0x000000131a137223 */ /* 0x000fe2000000001d */
[----:B------:R-:W-:Y:S01]  /*12e0*/  IADD3 R5, PT, PT, R5, 0x2, RZ ;  /* 0x0000000205057810 */ /* 0x000fe20007ffe0ff */
[----:B---3--:R-:W-:Y:S04]  /*12f0*/  STS [R22], R13 ;  /* 0x0000000d16007388 */ /* 0x008fe80000000800 */
[----:B----4-:R-:W-:Y:S01]  /*1300*/  STS [R2], R25 ;  /* 0x0000001902007388 */ /* 0x010fe20000000800 */
[----:B------:R-:W-:Y:S06]  /*1310*/  BAR.SYNC.DEFER_BLOCKING 0x0 ;  /* 0x0000000000007b1d */ /* 0x000fec0000010000 */
[----:B------:R-:W-:Y:S04]  /*1320*/  LDS R25, [R21] ;  /* 0x0000000015197984 */ /* 0x000fe80000000800 */
[----:B------:R-:W0:Y:S04]  /*1330*/  LDS.128 R8, [R4] ;  /* 0x0000000004087984 */ /* 0x000e280000000c00 */
[----:B------:R-:W1:Y:S04]  /*1340*/  LDS R27, [R21+0x40] ;  /* 0x00004000151b7984 */ /* 0x000e680000000800 */
[----:B------:R-:W2:Y:S04]  /*1350*/  LDS R16, [R21+0x80] ;  /* 0x0000800015107984 */ /* 0x000ea80000000800 */
[----:B------:R-:W3:Y:S04]  /*1360*/  LDS R24, [R21+0xc0] ;  /* 0x0000c00015187984 */ /* 0x000ee80000000800 */
[----:B------:R-:W-:Y:S04]  /*1370*/  LDS R23, [R21+0x100] ;  /* 0x0001000015177984 */ /* 0x000fe80000000800 */
[----:B------:R-:W4:Y:S04]  /*1380*/  LDS.128 R12, [R4+0x10] ;  /* 0x00001000040c7984 */ /* 0x000f280000000c00 */
[----:B------:R-:W5:Y:S04]  /*1390*/  LDS R26, [R21+0x140] ;  /* 0x00014000151a7984 */ /* 0x000f680000000800 */
[----:B------:R-:W5:Y:S04]  /*13a0*/  LDS R29, [R21+0x180] ;  /* 0x00018000151d7984 */ /* 0x000f680000000800 */
[----:B------:R-:W5:Y:S01]  /*13b0*/  LDS R22, [R21+0x1c0] ;  /* 0x0001c00015167984 */ /* 0x000f620000000800 */
[----:B0-----:R-:W-:-:S03]  /*13c0*/  FFMA R8, R8, R25, R19 ;  /* 0x0000001908087223 */ /* 0x001fc60000000013 */
[----:B------:R-:W-:Y:S01]  /*13d0*/  LDS R25, [R21+0x200] ;  /* 0x0002000015197984 */ /* 0x000fe20000000800 */
[----:B-1----:R-:W-:-:S04]  /*13e0*/  FFMA R9, R27, R9, R8 ;  /* 0x000000091b097223 */ /* 0x002fc80000000008 */
[----:B--2---:R-:W-:Y:S02]  /*13f0*/  FFMA R9, R16, R10, R9 ;  /* 0x0000000a10097223 */ /* 0x004fe40000000009 */
[----:B------:R-:W0:Y:S02]  /*1400*/  LDS.128 R16, [R4+0x20] ;  /* 0x0000200004107984 */ /* 0x000e240000000c00 */
[----:B---3--:R-:W-:Y:S02]  /*1410*/  FFMA R9, R24, R11, R9 ;  /* 0x0000000b18097223 */ /* 0x008fe40000000009 */
[----:B------:R-:W1:Y:S02]  /*1420*/  LDS R24, [R21+0x240] ;  /* 0x0002400015187984 */ /* 0x000e640000000800 */
[----:B----4-:R-:W-:Y:S02]  /*1430*/  FFMA R9, R12, R23, R9 ;  /* 0x000000170c097223 */ /* 0x010fe40000000009 */
[----:B------:R-:W2:Y:S04]  /*1440*/  LDS R23, [R21+0x280] ;  /* 0x0002800015177984 */ /* 0x000ea80000000800 */
[----:B------:R-:W3:Y:S01]  /*1450*/  LDS R12, [R21+0x2c0] ;  /* 0x0002c000150c7984 */ /* 0x000ee20000000800 */
[----:B-----5:R-:W-:-:S03]  /*1460*/  FFMA R26, R26, R13, R9 ;  /* 0x0000000d1a1a7223 */ /* 0x020fc60000000009 */
[----:B------:R-:W-:Y:S01]  /*1470*/  LDS R13, [R21+0x300] ;  /* 0x00030000150d7984 */ /* 0x000fe20000000800 */
[----:B------:R-:W-:-:S03]  /*1480*/  FFMA R29, R29, R14, R26 ;  /* 0x0000000e1d1d7223 */ /* 0x000fc6000000001a */
[----:B------:R-:W4:Y:S01]  /*1490*/  LDS.128 R8, [R4+0x30] ;  /* 0x0000300004087984 */ /* 0x000f220000000c00 */
[----:B------:R-:W-:-:S03]  /*14a0*/  FFMA R29, R22, R15, R29 ;  /* 0x0000000f161d7223 */ /* 0x000fc6000000001d */
[----:B------:R-:W5:Y:S04]  /*14b0*/  LDS R14, [R21+0x340] ;  /* 0x00034000150e7984 */ /* 0x000f680000000800 */
[----:B------:R-:W5:Y:S04]  /*14c0*/  LDS R15, [R21+0x380] ;  /* 0x00038000150f7984 */ /* 0x000f680000000800 */
[----:B------:R-:W5:Y:S01]  /*14d0*/  LDS R22, [R21+0x3c0] ;  /* 0x0003c00015167984 */ /* 0x000f620000000800 */
[----:B0-----:R-:W-:-:S04]  /*14e0*/  FFMA R25, R16, R25, R29 ;  /* 0x0000001910197223 */ /* 0x001fc8000000001d */
[----:B-1----:R-:W-:-:S04]  /*14f0*/  FFMA R24, R24, R17, R25 ;  /* 0x0000001118187223 */ /* 0x002fc80000000019 */
[----:B--2---:R-:W-:-:S04]  /*1500*/  FFMA R23, R23, R18, R24 ;  /* 0x0000001217177223 */ /* 0x004fc80000000018 */
[----:B---3--:R-:W-:-:S04]  /*1510*/  FFMA R19, R12, R19, R23 ;  /* 0x000000130c137223 */ /* 0x008fc80000000017 */
[----:B----4-:R-:W-:-:S04]  /*1520*/  FFMA R13, R8, R13, R19 ;  /* 0x0000000d080d7223 */ /* 0x010fc80000000013 */
[----:B-----5:R-:W-:-:S04]  /*1530*/  FFMA R14, R14, R9, R13 ;  /* 0x000000090e0e7223 */ /* 0x020fc8000000000d */
[----:B------:R-:W-:-:S04]  /*1540*/  FFMA R15, R15, R10, R14 ;  /* 0x0000000a0f0f7223 */ /* 0x000fc8000000000e */
[----:B------:R-:W-:Y:S01]  /*1550*/  FFMA R27, R22, R11, R15 ;  /* 0x0000000b161b7223 */ /* 0x000fe2000000000f */
[----:B------:R-:W-:Y:S06]  /*1560*/  BAR.SYNC.DEFER_BLOCKING 0x0 ;  /* 0x0000000000007b1d */ /* 0x000fec0000010000 */
.L_x_3:
[----:B------:R-:W-:Y:S05]  /*1570*/  BRA.U UP1, `(.L_x_0) ;  /* 0x0000000101d07547 */ /* 0x000fea000b800000 */
[----:B------:R-:W0:Y:S01]  /*1580*/  LDC.64 R12, c[0x0][0x380] ;  /* 0x0000e000ff0c7b82 */ /* 0x000e220000000a00 */
[----:B------:R-:W1:Y:S01]  /*1590*/  LDCU UR4, c[0x0][0x39c] ;  /* 0x00007380ff0477ac */ /* 0x000e620008000800 */
[C---:B------:R-:W-:Y:S02]  /*15a0*/  LEA R0, R5.reuse, R0, 0x4 ;  /* 0x0000000005007211 */ /* 0x040fe400078e20ff */
[----:B------:R-:W-:-:S04]  /*15b0*/  LEA R5, R5, R6, 0x4 ;  /* 0x0000000605057211 */ /* 0x000fc800078e20ff */
[----:B------:R-:W2:Y:S01]  /*15c0*/  LDC.64 R8, c[0x0][0x388] ;  /* 0x0000e200ff087b82 */ /* 0x000ea20000000a00 */
[----:B-1----:R-:W-:Y:S02]  /*15d0*/  IMAD R15, R0, UR4, R7 ;  /* 0x00000004000f7c24 */ /* 0x002fe4000f8e0207 */
[----:B0-----:R-:W-:-:S05]  /*15e0*/  IMAD.WIDE.U32 R12, R5, 0x4, R12 ;  /* 0x00000004050c7825 */ /* 0x001fca00078e000c */
[----:B------:R-:W3:Y:S01]  /*15f0*/  LDG.E R6, desc[UR10][R12.64] ;  /* 0x0000000a0c067981 */ /* 0x000ee2000c1e1900 */
[----:B--2---:R-:W-:-:S05]  /*1600*/  IMAD.WIDE.U32 R14, R15, 0x4, R8 ;  /* 0x000000040f0e7825 */ /* 0x004fca00078e0008 */
[----:B------:R-:W2:Y:S01]  /*1610*/  LDG.E R17, desc[UR10][R14.64] ;  /* 0x0000000a0e117981 */ /* 0x000ea2000c1e1900 */
[C---:B------:R-:W-:Y:S02]  /*1620*/  LEA R19, R3.reuse, R4, 0x2 ;  /* 0x0000000403137211 */ /* 0x040fe400078e10ff */
[----:B------:R-:W-:-:S03]  /*1630*/  LEA R3, R3, UR6, 0x2 ;  /* 0x0000000603037c11 */ /* 0x000fc6000f8e10ff */
[----:B---3--:R-:W-:Y:S04]  /*1640*/  STS [R19], R6 ;  /* 0x0000000613007388 */ /* 0x008fe80000000800 */
[----:B--2---:R-:W-:Y:S01]  /*1650*/  STS [R2], R17 ;  /* 0x0000001102007388 */ /* 0x004fe20000000800 */
        /* <DEDUP_REMOVED lines=10> */
[----:B------:R-:W5:Y:S04]  /*1700*/  LDS R2, [R3+0x1c0] ;  /* 0x0001c00003027984 */ /* 0x000f680000000800 */
[----:B------:R-:W-:Y:S01]  /*1710*/  LDS R23, [R3+0x200] ;  /* 0x0002000003177984 */ /* 0x000fe20000000800 */
[----:B0-----:R-:W-:-:S03]  /*1720*/  FFMA R8, R8, R16, R27 ;  /* 0x0000001008087223 */ /* 0x001fc6000000001b */
[----:B------:R-:W-:Y:S04]  /*1730*/  LDS R6, [R3+0x240] ;  /* 0x0002400003067984 */ /* 0x000fe80000000800 */
[----:B------:R-:W0:Y:S01]  /*1740*/  LDS.128 R16, [R4+0x20] ;  /* 0x0000200004107984 */ /* 0x000e220000000c00 */
[----:B-1----:R-:W-:-:S03]  /*1750*/  FFMA R8, R29, R9, R8 ;  /* 0x000000091d087223 */ /* 0x002fc60000000008 */
[----:B------:R-:W1:Y:S01]  /*1760*/  LDS R9, [R3+0x280] ;  /* 0x0002800003097984 */ /* 0x000e620000000800 */
[----:B--2---:R-:W-:-:S03]  /*1770*/  FFMA R25, R25, R10, R8 ;  /* 0x0000000a19197223 */ /* 0x004fc60000000008 */
[----:B------:R-:W2:Y:S01]  /*1780*/  LDS R8, [R3+0x2c0] ;  /* 0x0002c00003087984 */ /* 0x000ea20000000800 */
[----:B---3--:R-:W-:-:S03]  /*1790*/  FFMA R29, R22, R11, R25 ;  /* 0x0000000b161d7223 */ /* 0x008fc60000000019 */
[----:B------:R-:W-:Y:S04]  /*17a0*/  LDS R11, [R3+0x300] ;  /* 0x00030000030b7984 */ /* 0x000fe80000000800 */
[----:B------:R-:W3:Y:S01]  /*17b0*/  LDS.128 R24, [R4+0x30] ;  /* 0x0000300004187984 */ /* 0x000ee20000000c00 */
[----:B----4-:R-:W-:-:S03]  /*17c0*/  FFMA R29, R12, R5, R29 ;  /* 0x000000050c1d7223 */ /* 0x010fc6000000001d */
[----:B------:R-:W4:Y:S01]  /*17d0*/  LDS R10, [R3+0x340] ;  /* 0x00034000030a7984 */ /* 0x000f220000000800 */
[----:B-----5:R-:W-:-:S03]  /*17e0*/  FFMA R12, R0, R13, R29 ;  /* 0x0000000d000c7223 */ /* 0x020fc6000000001d */
[----:B------:R-:W5:Y:S04]  /*17f0*/  LDS R5, [R3+0x380] ;  /* 0x0003800003057984 */ /* 0x000f680000000800 */
[----:B------:R-:W5:Y:S01]  /*1800*/  LDS R0, [R3+0x3c0] ;  /* 0x0003c00003007984 */ /* 0x000f620000000800 */
[----:B------:R-:W-:-:S04]  /*1810*/  FFMA R21, R21, R14, R12 ;  /* 0x0000000e15157223 */ /* 0x000fc8000000000c */
[----:B------:R-:W-:-:S04]  /*1820*/  FFMA R15, R2, R15, R21 ;  /* 0x0000000f020f7223 */ /* 0x000fc80000000015 */
[----:B0-----:R-:W-:-:S04]  /*1830*/  FFMA R15, R16, R23, R15 ;  /* 0x00000017100f7223 */ /* 0x001fc8000000000f */
[----:B------:R-:W-:-:S04]  /*1840*/  FFMA R6, R6, R17, R15 ;  /* 0x0000001106067223 */ /* 0x000fc8000000000f */
[----:B-1----:R-:W-:-:S04]  /*1850*/  FFMA R9, R9, R18, R6 ;  /* 0x0000001209097223 */ /* 0x002fc80000000006 */
[----:B--2---:R-:W-:-:S04]  /*1860*/  FFMA R9, R8, R19, R9 ;  /* 0x0000001308097223 */ /* 0x004fc80000000009 */
[----:B---3--:R-:W-:-:S04]  /*1870*/  FFMA R9, R24, R11, R9 ;  /* 0x0000000b18097223 */ /* 0x008fc80000000009 */
[----:B----4-:R-:W-:-:S04]  /*1880*/  FFMA R10, R10, R25, R9 ;  /* 0x000000190a0a7223 */ /* 0x010fc80000000009 */
[----:B-----5:R-:W-:-:S04]  /*1890*/  FFMA R5, R5, R26, R10 ;  /* 0x0000001a05057223 */ /* 0x020fc8000000000a */
[----:B------:R-:W-:Y:S01]  /*18a0*/  FFMA R27, R0, R27, R5 ;  /* 0x0000001b001b7223 */ /* 0x000fe20000000005 */
[----:B------:R-:W-:Y:S06]  /*18b0*/  BAR.SYNC.DEFER_BLOCKING 0x0 ;  /* 0x0000000000007b1d */ /* 0x000fec0000010000 */
.L_x_0:
[----:B------:R-:W0:Y:S01]  /*18c0*/  LDC.64 R2, c[0x0][0x390] ;  /* 0x0000e400ff027b82 */ /* 0x000e220000000a00 */
[----:B------:R-:W1:Y:S02]  /*18d0*/  LDCU UR4, c[0x0][0x39c] ;  /* 0x00007380ff0477ac */ /* 0x000e640008000800 */
[----:B-1----:R-:W-:-:S04]  /*18e0*/  IMAD R7, R20, UR4, R7 ;  /* 0x0000000414077c24 */ /* 0x002fc8000f8e0207 */
[----:B0-----:R-:W-:-:S05]  /*18f0*/  IMAD.WIDE R2, R7, 0x4, R2 ;  /* 0x0000000407027825 */ /* 0x001fca00078e0202 */
[----:B------:R-:W-:Y:S01]  /*1900*/  STG.E desc[UR10][R2.64], R27 ;  /* 0x0000001b02007986 */ /* 0x000fe2000c10190a */
[----:B------:R-:W-:Y:S05]  /*1910*/  EXIT ;  /* 0x000000000000794d */ /* 0x000fea0003800000 */
.L_x_4:
[----:B------:R-:W-:-:S00]  /*1920*/  BRA `(.L_x_4) ;  /* 0xfffffffc00fc7947 */ /* 0x000fc0000383ffff */
[----:B------:R-:W-:-:S00]  /*1930*/  NOP ;  /* 0x0000000000007918 */ /* 0x000fc00000000000 */
        /* <DEDUP_REMOVED lines=12> */
.L_x_5:


//--------------------- .nv.shared._Z12matMulKernelPKfS0_Pfiii --------------------------
	.section	.nv.shared._Z12matMulKernelPKfS0_Pfiii,"aw",@nobits
	.sectionflags	@""
	.align	4
.nv.shared._Z12matMulKernelPKfS0_Pfiii:
	.zero		3072


//--------------------- .nv.shared.reserved.0     --------------------------
	.section	.nv.shared.reserved.0,"aw",@nobits
	.weak		__nv_reservedSMEM_offset_0_alias
	.size		__nv_reservedSMEM_offset_0_alias, 0, 64
	.other		__nv_reservedSMEM_offset_0_alias,@"STO_CUDA_RESERVED_SHARED STV_DEFAULT"
__nv_reservedSMEM_offset_0_alias:
	.zero		0
	.zero		64


//--------------------- .nv.constant0._Z12matMulKernelPKfS0_Pfiii --------------------------
	.section	.nv.constant0._Z12matMulKernelPKfS0_Pfiii,"a",@progbits
	.sectionflags	@""
	.align	4
.nv.constant0._Z12matMulKernelPKfS0_Pfiii:
	.zero		932


//--------------------- SYMBOLS --------------------------

	.type		.nv.reservedSmem.offset0,@object
	.size		.nv.reservedSmem.offset0,0x4
	.type		.nv.reservedSmem.cap,@object
	.size		.nv.reservedSmem.cap,0x4
